//
// Generated by NVIDIA NVVM Compiler
//
// Compiler Build ID: CL-36424714
// Cuda compilation tools, release 13.0, V13.0.88
// Based on NVVM 20.0.0
//

.version 9.0
.target sm_100
.address_size 64

	// .globl	_Z5maxesPPjS0_S0_jjj
.extern .func  (.param .b64 func_retval0) malloc
(
	.param .b64 malloc_param_0
)
;
.extern .func free
(
	.param .b64 free_param_0
)
;
.extern .shared .align 16 .b8 shared_memory[];

.visible .entry _Z5maxesPPjS0_S0_jjj(
	.param .u64 .ptr .align 1 _Z5maxesPPjS0_S0_jjj_param_0,
	.param .u64 .ptr .align 1 _Z5maxesPPjS0_S0_jjj_param_1,
	.param .u64 .ptr .align 1 _Z5maxesPPjS0_S0_jjj_param_2,
	.param .u32 _Z5maxesPPjS0_S0_jjj_param_3,
	.param .u32 _Z5maxesPPjS0_S0_jjj_param_4,
	.param .u32 _Z5maxesPPjS0_S0_jjj_param_5
)
{
	.reg .pred 	%p<216>;
	.reg .b16 	%rs<16>;
	.reg .b32 	%r<590>;
	.reg .b64 	%rd<160>;

	ld.param.u64 	%rd34, [_Z5maxesPPjS0_S0_jjj_param_0];
	ld.param.u64 	%rd35, [_Z5maxesPPjS0_S0_jjj_param_1];
	ld.param.u64 	%rd36, [_Z5maxesPPjS0_S0_jjj_param_2];
	ld.param.u32 	%r94, [_Z5maxesPPjS0_S0_jjj_param_3];
	ld.param.u32 	%r92, [_Z5maxesPPjS0_S0_jjj_param_4];
	ld.param.u32 	%r93, [_Z5maxesPPjS0_S0_jjj_param_5];
	shl.b32 	%r95, %r93, 4;
	mov.u32 	%r96, shared_memory;
	add.s32 	%r585, %r96, %r95;
	shl.b32 	%r2, %r94, 2;
	add.s32 	%r584, %r585, %r2;
	add.s32 	%r583, %r584, %r2;
	div.u32 	%r97, %r94, %r93;
	add.s32 	%r5, %r97, 31;
	shr.u32 	%r6, %r5, 5;
	mov.u32 	%r7, %ctaid.x;
	mov.u32 	%r8, %tid.x;
	shr.u32 	%r9, %r8, 5;
	and.b32  	%r10, %r8, 31;
	mul.lo.s32 	%r11, %r97, %r9;
	add.s32 	%r12, %r11, %r10;
	add.s32 	%r13, %r93, -1;
	setp.eq.s32 	%p2, %r9, %r13;
	add.s32 	%r98, %r11, %r97;
	selp.b32 	%r14, %r94, %r98, %p2;
	setp.ge.u32 	%p3, %r12, %r14;
	@%p3 bra 	$L__BB0_6;
	cvta.to.global.u64 	%rd37, %rd34;
	mul.wide.u32 	%rd38, %r7, 8;
	add.s64 	%rd39, %rd37, %rd38;
	ld.global.u64 	%rd1, [%rd39];
	add.s32 	%r99, %r12, 32;
	max.u32 	%r100, %r14, %r99;
	not.b32 	%r101, %r11;
	add.s32 	%r102, %r100, %r101;
	sub.s32 	%r15, %r102, %r10;
	and.b32  	%r103, %r15, 96;
	setp.eq.s32 	%p4, %r103, 96;
	mov.u32 	%r579, %r12;
	@%p4 bra 	$L__BB0_4;
	shr.u32 	%r105, %r15, 5;
	add.s32 	%r106, %r105, 1;
	and.b32  	%r16, %r106, 3;
	mov.b32 	%r578, 0;
	mov.u32 	%r579, %r12;
$L__BB0_3:
	.pragma "nounroll";
	mul.wide.u32 	%rd40, %r579, 4;
	add.s64 	%rd41, %rd1, %rd40;
	ld.u32 	%r107, [%rd41];
	shl.b32 	%r108, %r579, 2;
	add.s32 	%r109, %r585, %r108;
	st.shared.u32 	[%r109], %r107;
	add.s32 	%r110, %r583, %r108;
	st.shared.u32 	[%r110], %r579;
	add.s32 	%r579, %r579, 32;
	add.s32 	%r578, %r578, 1;
	setp.ne.s32 	%p5, %r578, %r16;
	@%p5 bra 	$L__BB0_3;
$L__BB0_4:
	setp.lt.u32 	%p6, %r15, 96;
	@%p6 bra 	$L__BB0_6;
$L__BB0_5:
	mul.wide.u32 	%rd42, %r579, 4;
	add.s64 	%rd43, %rd1, %rd42;
	ld.u32 	%r111, [%rd43];
	shl.b32 	%r112, %r579, 2;
	add.s32 	%r113, %r585, %r112;
	st.shared.u32 	[%r113], %r111;
	add.s32 	%r114, %r583, %r112;
	st.shared.u32 	[%r114], %r579;
	add.s32 	%r115, %r579, 32;
	mul.wide.u32 	%rd44, %r115, 4;
	add.s64 	%rd45, %rd1, %rd44;
	ld.u32 	%r116, [%rd45];
	st.shared.u32 	[%r113+128], %r116;
	st.shared.u32 	[%r114+128], %r115;
	add.s32 	%r117, %r579, 64;
	mul.wide.u32 	%rd46, %r117, 4;
	add.s64 	%rd47, %rd1, %rd46;
	ld.u32 	%r118, [%rd47];
	st.shared.u32 	[%r113+256], %r118;
	st.shared.u32 	[%r114+256], %r117;
	add.s32 	%r119, %r579, 96;
	mul.wide.u32 	%rd48, %r119, 4;
	add.s64 	%rd49, %rd1, %rd48;
	ld.u32 	%r120, [%rd49];
	st.shared.u32 	[%r113+384], %r120;
	st.shared.u32 	[%r114+384], %r119;
	add.s32 	%r579, %r579, 128;
	setp.lt.u32 	%p7, %r579, %r14;
	@%p7 bra 	$L__BB0_5;
$L__BB0_6:
	shl.b32 	%r121, %r6, 2;
	cvt.u64.u32 	%rd2, %r121;
	{ // callseq 0, 0
	.param .b64 param0;
	st.param.b64 	[param0], %rd2;
	.param .b64 retval0;
	call.uni (retval0), 
	malloc, 
	(
	param0
	);
	ld.param.b64 	%rd50, [retval0];
	} // callseq 0
	setp.lt.u32 	%p8, %r5, 32;
	@%p8 bra 	$L__BB0_9;
	mov.b64 	%rd154, 0;
$L__BB0_8:
	add.s64 	%rd52, %rd50, %rd154;
	mov.b16 	%rs1, 0;
	st.u8 	[%rd52], %rs1;
	add.s64 	%rd154, %rd154, 1;
	setp.lt.u64 	%p9, %rd154, %rd2;
	@%p9 bra 	$L__BB0_8;
$L__BB0_9:
	add.s32 	%r582, %r583, %r2;
	add.s32 	%r25, %r582, %r2;
	shl.b32 	%r123, %r93, 2;
	add.s32 	%r26, %r25, %r123;
	setp.ne.s32 	%p10, %r10, 31;
	cvt.u64.u32 	%rd6, %r12;
	cvt.u64.u32 	%rd7, %r14;
	cvt.u64.u32 	%rd8, %r11;
	add.s32 	%r124, %r14, -1;
	cvt.u64.u32 	%rd9, %r124;
	mul.lo.s32 	%r27, %r6, %r9;
	add.s32 	%r125, %r27, %r10;
	shl.b32 	%r126, %r125, 2;
	add.s32 	%r28, %r26, %r126;
	add.s32 	%r127, %r6, -1;
	setp.ne.s32 	%p11, %r10, %r127;
	shl.b32 	%r128, %r9, 2;
	add.s32 	%r29, %r25, %r128;
	add.s32 	%r129, %r29, 16;
	selp.b32 	%r30, 0, %r129, %p11;
	setp.ne.s32 	%p12, %r8, %r13;
	not.b64 	%rd53, %rd6;
	add.s64 	%rd10, %rd53, %rd7;
	shr.u64 	%rd54, %rd10, 5;
	add.s64 	%rd55, %rd54, 1;
	max.u32 	%r130, %r6, 1;
	and.b32  	%r31, %r130, 15;
	and.b32  	%r32, %r130, 134217712;
	and.b32  	%r33, %r130, 7;
	and.b32  	%r34, %r130, 3;
	and.b64  	%rd11, %rd55, 3;
	sub.s64 	%rd56, %rd6, %rd8;
	shr.u64 	%rd57, %rd56, 5;
	shl.b64 	%rd58, %rd57, 2;
	add.s64 	%rd12, %rd50, %rd58;
	setp.ne.s32 	%p13, %r12, %r124;
	cvt.u32.u64 	%r131, %rd57;
	add.s32 	%r132, %r27, %r131;
	shl.b32 	%r133, %r132, 2;
	add.s32 	%r35, %r26, %r133;
	add.s32 	%r134, %r35, 16;
	selp.b32 	%r135, 0, %r134, %p13;
	selp.b32 	%r36, %r135, %r134, %p10;
	add.s64 	%rd13, %rd6, 32;
	sub.s64 	%rd59, %rd13, %rd8;
	shr.u64 	%rd60, %rd59, 5;
	shl.b64 	%rd61, %rd60, 2;
	add.s64 	%rd14, %rd50, %rd61;
	setp.ne.s64 	%p14, %rd13, %rd9;
	cvt.u32.u64 	%r136, %rd60;
	add.s32 	%r137, %r27, %r136;
	shl.b32 	%r138, %r137, 2;
	add.s32 	%r37, %r26, %r138;
	add.s32 	%r139, %r37, 16;
	selp.b32 	%r140, 0, %r139, %p14;
	selp.b32 	%r38, %r140, %r139, %p10;
	add.s64 	%rd15, %rd6, 64;
	sub.s64 	%rd62, %rd15, %rd8;
	shr.u64 	%rd63, %rd62, 5;
	shl.b64 	%rd64, %rd63, 2;
	add.s64 	%rd16, %rd50, %rd64;
	setp.ne.s64 	%p15, %rd15, %rd9;
	cvt.u32.u64 	%r141, %rd63;
	add.s32 	%r142, %r27, %r141;
	shl.b32 	%r143, %r142, 2;
	add.s32 	%r39, %r26, %r143;
	add.s32 	%r144, %r39, 16;
	selp.b32 	%r145, 0, %r144, %p15;
	selp.b32 	%r40, %r145, %r144, %p10;
	add.s64 	%rd17, %rd6, 96;
	shl.b32 	%r146, %r9, 4;
	add.s32 	%r41, %r96, %r146;
	shl.b32 	%r148, %r8, 4;
	add.s32 	%r42, %r96, %r148;
	selp.b32 	%r43, 0, %r25, %p12;
	add.s32 	%r149, %r25, 4;
	selp.b32 	%r44, 0, %r149, %p12;
	add.s32 	%r150, %r25, 8;
	selp.b32 	%r45, 0, %r150, %p12;
	add.s32 	%r151, %r25, 12;
	selp.b32 	%r46, 0, %r151, %p12;
	mov.b32 	%r581, 0;
$L__BB0_10:
	mov.u32 	%r51, %r585;
	mov.u32 	%r585, %r584;
	mov.u32 	%r49, %r583;
	mov.u32 	%r583, %r582;
	mov.u32 	%r47, %r581;
	setp.lt.u32 	%p16, %r5, 32;
	@%p16 bra 	$L__BB0_24;
	setp.lt.u32 	%p17, %r5, 512;
	mov.b32 	%r588, 0;
	@%p17 bra 	$L__BB0_14;
	neg.s32 	%r586, %r32;
	add.s64 	%rd155, %rd50, 32;
$L__BB0_13:
	.pragma "nounroll";
	mov.b32 	%r153, 0;
	st.u32 	[%rd155+-32], %r153;
	st.u32 	[%rd155+-28], %r153;
	st.u32 	[%rd155+-24], %r153;
	st.u32 	[%rd155+-20], %r153;
	st.u32 	[%rd155+-16], %r153;
	st.u32 	[%rd155+-12], %r153;
	st.u32 	[%rd155+-8], %r153;
	st.u32 	[%rd155+-4], %r153;
	st.u32 	[%rd155], %r153;
	st.u32 	[%rd155+4], %r153;
	st.u32 	[%rd155+8], %r153;
	st.u32 	[%rd155+12], %r153;
	st.u32 	[%rd155+16], %r153;
	st.u32 	[%rd155+20], %r153;
	st.u32 	[%rd155+24], %r153;
	st.u32 	[%rd155+28], %r153;
	add.s32 	%r586, %r586, 16;
	add.s64 	%rd155, %rd155, 64;
	setp.ne.s32 	%p18, %r586, 0;
	mov.u32 	%r588, %r32;
	@%p18 bra 	$L__BB0_13;
$L__BB0_14:
	setp.eq.s32 	%p19, %r31, 0;
	@%p19 bra 	$L__BB0_24;
	setp.lt.u32 	%p20, %r31, 8;
	@%p20 bra 	$L__BB0_17;
	mul.wide.u32 	%rd65, %r588, 4;
	add.s64 	%rd66, %rd50, %rd65;
	mov.b32 	%r154, 0;
	st.u32 	[%rd66], %r154;
	st.u32 	[%rd66+4], %r154;
	st.u32 	[%rd66+8], %r154;
	st.u32 	[%rd66+12], %r154;
	st.u32 	[%rd66+16], %r154;
	st.u32 	[%rd66+20], %r154;
	st.u32 	[%rd66+24], %r154;
	st.u32 	[%rd66+28], %r154;
	add.s32 	%r588, %r588, 8;
$L__BB0_17:
	setp.eq.s32 	%p21, %r33, 0;
	@%p21 bra 	$L__BB0_24;
	setp.lt.u32 	%p22, %r33, 4;
	@%p22 bra 	$L__BB0_20;
	mul.wide.u32 	%rd67, %r588, 4;
	add.s64 	%rd68, %rd50, %rd67;
	mov.b32 	%r155, 0;
	st.u32 	[%rd68], %r155;
	st.u32 	[%rd68+4], %r155;
	st.u32 	[%rd68+8], %r155;
	st.u32 	[%rd68+12], %r155;
	add.s32 	%r588, %r588, 4;
$L__BB0_20:
	setp.eq.s32 	%p23, %r34, 0;
	@%p23 bra 	$L__BB0_24;
	setp.eq.s32 	%p24, %r34, 1;
	mul.wide.u32 	%rd69, %r588, 4;
	add.s64 	%rd21, %rd50, %rd69;
	mov.b32 	%r156, 0;
	st.u32 	[%rd21], %r156;
	@%p24 bra 	$L__BB0_24;
	setp.eq.s32 	%p25, %r34, 2;
	mov.b32 	%r157, 0;
	st.u32 	[%rd21+4], %r157;
	@%p25 bra 	$L__BB0_24;
	mov.b32 	%r158, 0;
	st.u32 	[%rd21+8], %r158;
$L__BB0_24:
	setp.ge.u32 	%p26, %r12, %r14;
	shl.b32 	%r159, %r12, 2;
	add.s32 	%r60, %r51, %r159;
	@%p26 bra 	$L__BB0_45;
	setp.eq.s64 	%p27, %rd11, 0;
	mov.u64 	%rd156, %rd6;
	@%p27 bra 	$L__BB0_35;
	setp.lt.u32 	%p28, %r10, 16;
	setp.lt.u32 	%p29, %r10, 8;
	setp.lt.u32 	%p30, %r10, 4;
	setp.lt.u32 	%p31, %r10, 2;
	setp.eq.s32 	%p32, %r10, 0;
	ld.shared.u32 	%r160, [%r60];
	shr.u32 	%r161, %r160, %r47;
	and.b32  	%r162, %r161, 3;
	cvt.u64.u32 	%rd70, %r162;
	add.s64 	%rd71, %rd12, %rd70;
	ld.u8 	%rs2, [%rd71];
	add.s16 	%rs3, %rs2, 1;
	st.u8 	[%rd71], %rs3;
	ld.u32 	%r61, [%rd12];
	shfl.sync.up.b32	%r163|%p33, %r61, 1, 0, -1;
	selp.b32 	%r164, 0, %r163, %p32;
	add.s32 	%r165, %r164, %r61;
	shfl.sync.up.b32	%r166|%p34, %r165, 2, 0, -1;
	selp.b32 	%r167, 0, %r166, %p31;
	add.s32 	%r168, %r167, %r165;
	shfl.sync.up.b32	%r169|%p35, %r168, 4, 0, -1;
	selp.b32 	%r170, 0, %r169, %p30;
	add.s32 	%r171, %r170, %r168;
	shfl.sync.up.b32	%r172|%p36, %r171, 8, 0, -1;
	selp.b32 	%r173, 0, %r172, %p29;
	add.s32 	%r174, %r173, %r171;
	shfl.sync.up.b32	%r175|%p37, %r174, 16, 0, -1;
	selp.b32 	%r176, 0, %r175, %p28;
	add.s32 	%r62, %r176, %r174;
	mov.u32 	%r177, shared_memory;
	cvt.u64.u32 	%rd72, %r177;
	cvta.shared.u64 	%rd73, %rd72;
	setp.eq.s64 	%p38, %rd73, 0;
	setp.ne.s32 	%p39, %r10, 31;
	add.s32 	%r178, %r14, -1;
	setp.ne.s32 	%p40, %r12, %r178;
	and.pred  	%p41, %p39, %p40;
	or.pred  	%p42, %p38, %p41;
	@%p42 bra 	$L__BB0_28;
	st.shared.u32 	[%r36], %r62;
$L__BB0_28:
	setp.eq.s64 	%p43, %rd11, 1;
	sub.s32 	%r179, %r62, %r61;
	st.u32 	[%rd12], %r179;
	mov.u64 	%rd156, %rd13;
	@%p43 bra 	$L__BB0_35;
	setp.lt.u32 	%p44, %r10, 16;
	setp.lt.u32 	%p45, %r10, 8;
	setp.lt.u32 	%p46, %r10, 4;
	setp.lt.u32 	%p47, %r10, 2;
	setp.eq.s32 	%p48, %r10, 0;
	ld.shared.u32 	%r180, [%r60+128];
	shr.u32 	%r181, %r180, %r47;
	and.b32  	%r182, %r181, 3;
	cvt.u64.u32 	%rd74, %r182;
	add.s64 	%rd75, %rd14, %rd74;
	ld.u8 	%rs4, [%rd75];
	add.s16 	%rs5, %rs4, 1;
	st.u8 	[%rd75], %rs5;
	ld.u32 	%r63, [%rd14];
	shfl.sync.up.b32	%r183|%p49, %r63, 1, 0, -1;
	selp.b32 	%r184, 0, %r183, %p48;
	add.s32 	%r185, %r184, %r63;
	shfl.sync.up.b32	%r186|%p50, %r185, 2, 0, -1;
	selp.b32 	%r187, 0, %r186, %p47;
	add.s32 	%r188, %r187, %r185;
	shfl.sync.up.b32	%r189|%p51, %r188, 4, 0, -1;
	selp.b32 	%r190, 0, %r189, %p46;
	add.s32 	%r191, %r190, %r188;
	shfl.sync.up.b32	%r192|%p52, %r191, 8, 0, -1;
	selp.b32 	%r193, 0, %r192, %p45;
	add.s32 	%r194, %r193, %r191;
	shfl.sync.up.b32	%r195|%p53, %r194, 16, 0, -1;
	selp.b32 	%r196, 0, %r195, %p44;
	add.s32 	%r64, %r196, %r194;
	mov.u32 	%r197, shared_memory;
	cvt.u64.u32 	%rd76, %r197;
	cvta.shared.u64 	%rd77, %rd76;
	setp.eq.s64 	%p54, %rd77, 0;
	setp.ne.s32 	%p55, %r10, 31;
	setp.ne.s64 	%p56, %rd13, %rd9;
	and.pred  	%p57, %p55, %p56;
	or.pred  	%p58, %p54, %p57;
	@%p58 bra 	$L__BB0_31;
	st.shared.u32 	[%r38], %r64;
$L__BB0_31:
	setp.eq.s64 	%p59, %rd11, 2;
	sub.s32 	%r198, %r64, %r63;
	st.u32 	[%rd14], %r198;
	mov.u64 	%rd156, %rd15;
	@%p59 bra 	$L__BB0_35;
	setp.lt.u32 	%p60, %r10, 16;
	setp.lt.u32 	%p61, %r10, 8;
	setp.lt.u32 	%p62, %r10, 4;
	setp.lt.u32 	%p63, %r10, 2;
	setp.eq.s32 	%p64, %r10, 0;
	ld.shared.u32 	%r199, [%r60+256];
	shr.u32 	%r200, %r199, %r47;
	and.b32  	%r201, %r200, 3;
	cvt.u64.u32 	%rd78, %r201;
	add.s64 	%rd79, %rd16, %rd78;
	ld.u8 	%rs6, [%rd79];
	add.s16 	%rs7, %rs6, 1;
	st.u8 	[%rd79], %rs7;
	ld.u32 	%r65, [%rd16];
	shfl.sync.up.b32	%r202|%p65, %r65, 1, 0, -1;
	selp.b32 	%r203, 0, %r202, %p64;
	add.s32 	%r204, %r203, %r65;
	shfl.sync.up.b32	%r205|%p66, %r204, 2, 0, -1;
	selp.b32 	%r206, 0, %r205, %p63;
	add.s32 	%r207, %r206, %r204;
	shfl.sync.up.b32	%r208|%p67, %r207, 4, 0, -1;
	selp.b32 	%r209, 0, %r208, %p62;
	add.s32 	%r210, %r209, %r207;
	shfl.sync.up.b32	%r211|%p68, %r210, 8, 0, -1;
	selp.b32 	%r212, 0, %r211, %p61;
	add.s32 	%r213, %r212, %r210;
	shfl.sync.up.b32	%r214|%p69, %r213, 16, 0, -1;
	selp.b32 	%r215, 0, %r214, %p60;
	add.s32 	%r66, %r215, %r213;
	mov.u32 	%r216, shared_memory;
	cvt.u64.u32 	%rd80, %r216;
	cvta.shared.u64 	%rd81, %rd80;
	setp.eq.s64 	%p70, %rd81, 0;
	setp.ne.s32 	%p71, %r10, 31;
	setp.ne.s64 	%p72, %rd15, %rd9;
	and.pred  	%p73, %p71, %p72;
	or.pred  	%p74, %p70, %p73;
	@%p74 bra 	$L__BB0_34;
	st.shared.u32 	[%r40], %r66;
$L__BB0_34:
	sub.s32 	%r217, %r66, %r65;
	st.u32 	[%rd16], %r217;
	mov.u64 	%rd156, %rd17;
$L__BB0_35:
	setp.lt.u64 	%p75, %rd10, 96;
	@%p75 bra 	$L__BB0_45;
$L__BB0_36:
	setp.lt.u32 	%p76, %r10, 16;
	setp.lt.u32 	%p77, %r10, 8;
	setp.lt.u32 	%p78, %r10, 4;
	setp.lt.u32 	%p79, %r10, 2;
	setp.eq.s32 	%p80, %r10, 0;
	mov.u32 	%r218, shared_memory;
	cvt.u64.u32 	%rd82, %r218;
	cvta.shared.u64 	%rd83, %rd82;
	setp.eq.s64 	%p81, %rd83, 0;
	setp.ne.s32 	%p82, %r10, 31;
	sub.s64 	%rd84, %rd156, %rd8;
	shr.u64 	%rd85, %rd84, 5;
	shl.b64 	%rd86, %rd85, 2;
	add.s64 	%rd24, %rd50, %rd86;
	cvt.u32.u64 	%r219, %rd156;
	shl.b32 	%r220, %r219, 2;
	add.s32 	%r67, %r51, %r220;
	ld.shared.u32 	%r221, [%r67];
	shr.u32 	%r222, %r221, %r47;
	and.b32  	%r223, %r222, 3;
	cvt.u64.u32 	%rd87, %r223;
	add.s64 	%rd88, %rd24, %rd87;
	ld.u8 	%rs8, [%rd88];
	add.s16 	%rs9, %rs8, 1;
	st.u8 	[%rd88], %rs9;
	ld.u32 	%r68, [%rd24];
	setp.ne.s64 	%p83, %rd156, %rd9;
	and.pred  	%p84, %p82, %p83;
	cvt.u32.u64 	%r224, %rd85;
	add.s32 	%r225, %r27, %r224;
	shl.b32 	%r226, %r225, 2;
	add.s32 	%r227, %r26, %r226;
	add.s32 	%r228, %r227, 16;
	selp.b32 	%r69, 0, %r228, %p84;
	or.pred  	%p85, %p81, %p84;
	shfl.sync.up.b32	%r229|%p86, %r68, 1, 0, -1;
	selp.b32 	%r230, 0, %r229, %p80;
	add.s32 	%r231, %r230, %r68;
	shfl.sync.up.b32	%r232|%p87, %r231, 2, 0, -1;
	selp.b32 	%r233, 0, %r232, %p79;
	add.s32 	%r234, %r233, %r231;
	shfl.sync.up.b32	%r235|%p88, %r234, 4, 0, -1;
	selp.b32 	%r236, 0, %r235, %p78;
	add.s32 	%r237, %r236, %r234;
	shfl.sync.up.b32	%r238|%p89, %r237, 8, 0, -1;
	selp.b32 	%r239, 0, %r238, %p77;
	add.s32 	%r240, %r239, %r237;
	shfl.sync.up.b32	%r241|%p90, %r240, 16, 0, -1;
	selp.b32 	%r242, 0, %r241, %p76;
	add.s32 	%r70, %r242, %r240;
	@%p85 bra 	$L__BB0_38;
	st.shared.u32 	[%r69], %r70;
$L__BB0_38:
	setp.lt.u32 	%p91, %r10, 16;
	setp.lt.u32 	%p92, %r10, 8;
	setp.lt.u32 	%p93, %r10, 4;
	setp.lt.u32 	%p94, %r10, 2;
	setp.eq.s32 	%p95, %r10, 0;
	mov.u32 	%r243, shared_memory;
	cvt.u64.u32 	%rd89, %r243;
	cvta.shared.u64 	%rd90, %rd89;
	setp.eq.s64 	%p96, %rd90, 0;
	setp.ne.s32 	%p97, %r10, 31;
	sub.s32 	%r244, %r70, %r68;
	st.u32 	[%rd24], %r244;
	add.s64 	%rd91, %rd156, 32;
	sub.s64 	%rd92, %rd91, %rd8;
	shr.u64 	%rd93, %rd92, 5;
	shl.b64 	%rd94, %rd93, 2;
	add.s64 	%rd25, %rd50, %rd94;
	ld.shared.u32 	%r245, [%r67+128];
	shr.u32 	%r246, %r245, %r47;
	and.b32  	%r247, %r246, 3;
	cvt.u64.u32 	%rd95, %r247;
	add.s64 	%rd96, %rd25, %rd95;
	ld.u8 	%rs10, [%rd96];
	add.s16 	%rs11, %rs10, 1;
	st.u8 	[%rd96], %rs11;
	ld.u32 	%r71, [%rd25];
	setp.ne.s64 	%p98, %rd91, %rd9;
	and.pred  	%p99, %p97, %p98;
	cvt.u32.u64 	%r248, %rd93;
	add.s32 	%r249, %r27, %r248;
	shl.b32 	%r250, %r249, 2;
	add.s32 	%r251, %r26, %r250;
	add.s32 	%r252, %r251, 16;
	selp.b32 	%r72, 0, %r252, %p99;
	or.pred  	%p100, %p96, %p99;
	shfl.sync.up.b32	%r253|%p101, %r71, 1, 0, -1;
	selp.b32 	%r254, 0, %r253, %p95;
	add.s32 	%r255, %r254, %r71;
	shfl.sync.up.b32	%r256|%p102, %r255, 2, 0, -1;
	selp.b32 	%r257, 0, %r256, %p94;
	add.s32 	%r258, %r257, %r255;
	shfl.sync.up.b32	%r259|%p103, %r258, 4, 0, -1;
	selp.b32 	%r260, 0, %r259, %p93;
	add.s32 	%r261, %r260, %r258;
	shfl.sync.up.b32	%r262|%p104, %r261, 8, 0, -1;
	selp.b32 	%r263, 0, %r262, %p92;
	add.s32 	%r264, %r263, %r261;
	shfl.sync.up.b32	%r265|%p105, %r264, 16, 0, -1;
	selp.b32 	%r266, 0, %r265, %p91;
	add.s32 	%r73, %r266, %r264;
	@%p100 bra 	$L__BB0_40;
	st.shared.u32 	[%r72], %r73;
$L__BB0_40:
	setp.lt.u32 	%p106, %r10, 16;
	setp.lt.u32 	%p107, %r10, 8;
	setp.lt.u32 	%p108, %r10, 4;
	setp.lt.u32 	%p109, %r10, 2;
	setp.eq.s32 	%p110, %r10, 0;
	mov.u32 	%r267, shared_memory;
	cvt.u64.u32 	%rd97, %r267;
	cvta.shared.u64 	%rd98, %rd97;
	setp.eq.s64 	%p111, %rd98, 0;
	setp.ne.s32 	%p112, %r10, 31;
	sub.s32 	%r268, %r73, %r71;
	st.u32 	[%rd25], %r268;
	add.s64 	%rd99, %rd156, 64;
	sub.s64 	%rd100, %rd99, %rd8;
	shr.u64 	%rd101, %rd100, 5;
	shl.b64 	%rd102, %rd101, 2;
	add.s64 	%rd26, %rd50, %rd102;
	ld.shared.u32 	%r269, [%r67+256];
	shr.u32 	%r270, %r269, %r47;
	and.b32  	%r271, %r270, 3;
	cvt.u64.u32 	%rd103, %r271;
	add.s64 	%rd104, %rd26, %rd103;
	ld.u8 	%rs12, [%rd104];
	add.s16 	%rs13, %rs12, 1;
	st.u8 	[%rd104], %rs13;
	ld.u32 	%r74, [%rd26];
	setp.ne.s64 	%p113, %rd99, %rd9;
	and.pred  	%p114, %p112, %p113;
	cvt.u32.u64 	%r272, %rd101;
	add.s32 	%r273, %r27, %r272;
	shl.b32 	%r274, %r273, 2;
	add.s32 	%r275, %r26, %r274;
	add.s32 	%r276, %r275, 16;
	selp.b32 	%r75, 0, %r276, %p114;
	or.pred  	%p115, %p111, %p114;
	shfl.sync.up.b32	%r277|%p116, %r74, 1, 0, -1;
	selp.b32 	%r278, 0, %r277, %p110;
	add.s32 	%r279, %r278, %r74;
	shfl.sync.up.b32	%r280|%p117, %r279, 2, 0, -1;
	selp.b32 	%r281, 0, %r280, %p109;
	add.s32 	%r282, %r281, %r279;
	shfl.sync.up.b32	%r283|%p118, %r282, 4, 0, -1;
	selp.b32 	%r284, 0, %r283, %p108;
	add.s32 	%r285, %r284, %r282;
	shfl.sync.up.b32	%r286|%p119, %r285, 8, 0, -1;
	selp.b32 	%r287, 0, %r286, %p107;
	add.s32 	%r288, %r287, %r285;
	shfl.sync.up.b32	%r289|%p120, %r288, 16, 0, -1;
	selp.b32 	%r290, 0, %r289, %p106;
	add.s32 	%r76, %r290, %r288;
	@%p115 bra 	$L__BB0_42;
	st.shared.u32 	[%r75], %r76;
$L__BB0_42:
	setp.lt.u32 	%p121, %r10, 16;
	setp.lt.u32 	%p122, %r10, 8;
	setp.lt.u32 	%p123, %r10, 4;
	setp.lt.u32 	%p124, %r10, 2;
	setp.eq.s32 	%p125, %r10, 0;
	mov.u32 	%r291, shared_memory;
	cvt.u64.u32 	%rd105, %r291;
	cvta.shared.u64 	%rd106, %rd105;
	setp.eq.s64 	%p126, %rd106, 0;
	setp.ne.s32 	%p127, %r10, 31;
	sub.s32 	%r292, %r76, %r74;
	st.u32 	[%rd26], %r292;
	add.s64 	%rd107, %rd156, 96;
	sub.s64 	%rd108, %rd107, %rd8;
	shr.u64 	%rd109, %rd108, 5;
	shl.b64 	%rd110, %rd109, 2;
	add.s64 	%rd27, %rd50, %rd110;
	ld.shared.u32 	%r293, [%r67+384];
	shr.u32 	%r294, %r293, %r47;
	and.b32  	%r295, %r294, 3;
	cvt.u64.u32 	%rd111, %r295;
	add.s64 	%rd112, %rd27, %rd111;
	ld.u8 	%rs14, [%rd112];
	add.s16 	%rs15, %rs14, 1;
	st.u8 	[%rd112], %rs15;
	ld.u32 	%r77, [%rd27];
	setp.ne.s64 	%p128, %rd107, %rd9;
	and.pred  	%p129, %p127, %p128;
	cvt.u32.u64 	%r296, %rd109;
	add.s32 	%r297, %r27, %r296;
	shl.b32 	%r298, %r297, 2;
	add.s32 	%r299, %r26, %r298;
	add.s32 	%r300, %r299, 16;
	selp.b32 	%r78, 0, %r300, %p129;
	or.pred  	%p130, %p126, %p129;
	shfl.sync.up.b32	%r301|%p131, %r77, 1, 0, -1;
	selp.b32 	%r302, 0, %r301, %p125;
	add.s32 	%r303, %r302, %r77;
	shfl.sync.up.b32	%r304|%p132, %r303, 2, 0, -1;
	selp.b32 	%r305, 0, %r304, %p124;
	add.s32 	%r306, %r305, %r303;
	shfl.sync.up.b32	%r307|%p133, %r306, 4, 0, -1;
	selp.b32 	%r308, 0, %r307, %p123;
	add.s32 	%r309, %r308, %r306;
	shfl.sync.up.b32	%r310|%p134, %r309, 8, 0, -1;
	selp.b32 	%r311, 0, %r310, %p122;
	add.s32 	%r312, %r311, %r309;
	shfl.sync.up.b32	%r313|%p135, %r312, 16, 0, -1;
	selp.b32 	%r314, 0, %r313, %p121;
	add.s32 	%r79, %r314, %r312;
	@%p130 bra 	$L__BB0_44;
	st.shared.u32 	[%r78], %r79;
$L__BB0_44:
	sub.s32 	%r315, %r79, %r77;
	st.u32 	[%rd27], %r315;
	add.s64 	%rd156, %rd156, 128;
	setp.lt.u64 	%p136, %rd156, %rd7;
	@%p136 bra 	$L__BB0_36;
$L__BB0_45:
	setp.ge.u32 	%p137, %r10, %r6;
	@%p137 bra 	$L__BB0_49;
	setp.lt.u32 	%p138, %r10, 16;
	setp.lt.u32 	%p139, %r10, 8;
	setp.lt.u32 	%p140, %r10, 4;
	setp.lt.u32 	%p141, %r10, 2;
	setp.eq.s32 	%p142, %r10, 0;
	ld.shared.u32 	%r80, [%r28+16];
	shfl.sync.up.b32	%r316|%p143, %r80, 1, 0, -1;
	selp.b32 	%r317, 0, %r316, %p142;
	add.s32 	%r318, %r317, %r80;
	shfl.sync.up.b32	%r319|%p144, %r318, 2, 0, -1;
	selp.b32 	%r320, 0, %r319, %p141;
	add.s32 	%r321, %r320, %r318;
	shfl.sync.up.b32	%r322|%p145, %r321, 4, 0, -1;
	selp.b32 	%r323, 0, %r322, %p140;
	add.s32 	%r324, %r323, %r321;
	shfl.sync.up.b32	%r325|%p146, %r324, 8, 0, -1;
	selp.b32 	%r326, 0, %r325, %p139;
	add.s32 	%r327, %r326, %r324;
	shfl.sync.up.b32	%r328|%p147, %r327, 16, 0, -1;
	selp.b32 	%r329, 0, %r328, %p138;
	add.s32 	%r81, %r329, %r327;
	mov.u32 	%r330, shared_memory;
	cvt.u64.u32 	%rd113, %r330;
	cvta.shared.u64 	%rd114, %rd113;
	setp.eq.s64 	%p148, %rd114, 0;
	add.s32 	%r331, %r6, -1;
	setp.ne.s32 	%p149, %r10, %r331;
	or.pred  	%p150, %p148, %p149;
	@%p150 bra 	$L__BB0_48;
	st.shared.u32 	[%r30], %r81;
$L__BB0_48:
	sub.s32 	%r332, %r81, %r80;
	st.shared.u32 	[%r28+16], %r332;
$L__BB0_49:
	setp.ne.s32 	%p151, %r10, 31;
	@%p151 bra 	$L__BB0_51;
	ld.shared.u8 	%r333, [%r29+16];
	st.shared.u32 	[%r41], %r333;
	ld.shared.u8 	%r334, [%r29+17];
	st.shared.u32 	[%r41+4], %r334;
	ld.shared.u8 	%r335, [%r29+18];
	st.shared.u32 	[%r41+8], %r335;
	ld.shared.u8 	%r336, [%r29+19];
	st.shared.u32 	[%r41+12], %r336;
$L__BB0_51:
	setp.ge.u32 	%p152, %r8, %r93;
	bar.sync 	0;
	@%p152 bra 	$L__BB0_61;
	setp.lt.u32 	%p153, %r10, 16;
	setp.lt.u32 	%p154, %r10, 8;
	setp.lt.u32 	%p155, %r10, 4;
	setp.lt.u32 	%p156, %r10, 2;
	setp.eq.s32 	%p157, %r10, 0;
	ld.shared.u32 	%r82, [%r42];
	shfl.sync.up.b32	%r337|%p158, %r82, 1, 0, -1;
	selp.b32 	%r338, 0, %r337, %p157;
	add.s32 	%r339, %r338, %r82;
	shfl.sync.up.b32	%r340|%p159, %r339, 2, 0, -1;
	selp.b32 	%r341, 0, %r340, %p156;
	add.s32 	%r342, %r341, %r339;
	shfl.sync.up.b32	%r343|%p160, %r342, 4, 0, -1;
	selp.b32 	%r344, 0, %r343, %p155;
	add.s32 	%r345, %r344, %r342;
	shfl.sync.up.b32	%r346|%p161, %r345, 8, 0, -1;
	selp.b32 	%r347, 0, %r346, %p154;
	add.s32 	%r348, %r347, %r345;
	shfl.sync.up.b32	%r349|%p162, %r348, 16, 0, -1;
	selp.b32 	%r350, 0, %r349, %p153;
	add.s32 	%r83, %r350, %r348;
	mov.u32 	%r351, shared_memory;
	cvt.u64.u32 	%rd115, %r351;
	cvta.shared.u64 	%rd116, %rd115;
	setp.eq.s64 	%p163, %rd116, 0;
	add.s32 	%r352, %r93, -1;
	setp.ne.s32 	%p164, %r8, %r352;
	or.pred  	%p1, %p163, %p164;
	@%p1 bra 	$L__BB0_54;
	st.shared.u32 	[%r43], %r83;
$L__BB0_54:
	setp.lt.u32 	%p165, %r10, 16;
	setp.lt.u32 	%p166, %r10, 8;
	setp.lt.u32 	%p167, %r10, 4;
	setp.lt.u32 	%p168, %r10, 2;
	setp.eq.s32 	%p169, %r10, 0;
	sub.s32 	%r353, %r83, %r82;
	st.shared.u32 	[%r42], %r353;
	ld.shared.u32 	%r84, [%r42+4];
	shfl.sync.up.b32	%r354|%p170, %r84, 1, 0, -1;
	selp.b32 	%r355, 0, %r354, %p169;
	add.s32 	%r356, %r355, %r84;
	shfl.sync.up.b32	%r357|%p171, %r356, 2, 0, -1;
	selp.b32 	%r358, 0, %r357, %p168;
	add.s32 	%r359, %r358, %r356;
	shfl.sync.up.b32	%r360|%p172, %r359, 4, 0, -1;
	selp.b32 	%r361, 0, %r360, %p167;
	add.s32 	%r362, %r361, %r359;
	shfl.sync.up.b32	%r363|%p173, %r362, 8, 0, -1;
	selp.b32 	%r364, 0, %r363, %p166;
	add.s32 	%r365, %r364, %r362;
	shfl.sync.up.b32	%r366|%p174, %r365, 16, 0, -1;
	selp.b32 	%r367, 0, %r366, %p165;
	add.s32 	%r85, %r367, %r365;
	@%p1 bra 	$L__BB0_56;
	st.shared.u32 	[%r44], %r85;
$L__BB0_56:
	setp.lt.u32 	%p175, %r10, 16;
	setp.lt.u32 	%p176, %r10, 8;
	setp.lt.u32 	%p177, %r10, 4;
	setp.lt.u32 	%p178, %r10, 2;
	setp.eq.s32 	%p179, %r10, 0;
	sub.s32 	%r368, %r85, %r84;
	st.shared.u32 	[%r42+4], %r368;
	ld.shared.u32 	%r86, [%r42+8];
	shfl.sync.up.b32	%r369|%p180, %r86, 1, 0, -1;
	selp.b32 	%r370, 0, %r369, %p179;
	add.s32 	%r371, %r370, %r86;
	shfl.sync.up.b32	%r372|%p181, %r371, 2, 0, -1;
	selp.b32 	%r373, 0, %r372, %p178;
	add.s32 	%r374, %r373, %r371;
	shfl.sync.up.b32	%r375|%p182, %r374, 4, 0, -1;
	selp.b32 	%r376, 0, %r375, %p177;
	add.s32 	%r377, %r376, %r374;
	shfl.sync.up.b32	%r378|%p183, %r377, 8, 0, -1;
	selp.b32 	%r379, 0, %r378, %p176;
	add.s32 	%r380, %r379, %r377;
	shfl.sync.up.b32	%r381|%p184, %r380, 16, 0, -1;
	selp.b32 	%r382, 0, %r381, %p175;
	add.s32 	%r87, %r382, %r380;
	@%p1 bra 	$L__BB0_58;
	st.shared.u32 	[%r45], %r87;
$L__BB0_58:
	setp.lt.u32 	%p185, %r10, 16;
	setp.lt.u32 	%p186, %r10, 8;
	setp.lt.u32 	%p187, %r10, 4;
	setp.lt.u32 	%p188, %r10, 2;
	setp.eq.s32 	%p189, %r10, 0;
	sub.s32 	%r383, %r87, %r86;
	st.shared.u32 	[%r42+8], %r383;
	ld.shared.u32 	%r88, [%r42+12];
	shfl.sync.up.b32	%r384|%p190, %r88, 1, 0, -1;
	selp.b32 	%r385, 0, %r384, %p189;
	add.s32 	%r386, %r385, %r88;
	shfl.sync.up.b32	%r387|%p191, %r386, 2, 0, -1;
	selp.b32 	%r388, 0, %r387, %p188;
	add.s32 	%r389, %r388, %r386;
	shfl.sync.up.b32	%r390|%p192, %r389, 4, 0, -1;
	selp.b32 	%r391, 0, %r390, %p187;
	add.s32 	%r392, %r391, %r389;
	shfl.sync.up.b32	%r393|%p193, %r392, 8, 0, -1;
	selp.b32 	%r394, 0, %r393, %p186;
	add.s32 	%r395, %r394, %r392;
	shfl.sync.up.b32	%r396|%p194, %r395, 16, 0, -1;
	selp.b32 	%r397, 0, %r396, %p185;
	add.s32 	%r89, %r397, %r395;
	@%p1 bra 	$L__BB0_60;
	st.shared.u32 	[%r46], %r89;
$L__BB0_60:
	sub.s32 	%r398, %r89, %r88;
	st.shared.u32 	[%r42+12], %r398;
$L__BB0_61:
	setp.gt.u32 	%p195, %r8, 3;
	@%p195 bra 	$L__BB0_63;
	setp.lt.u32 	%p196, %r10, 16;
	setp.lt.u32 	%p197, %r10, 8;
	setp.lt.u32 	%p198, %r10, 2;
	setp.eq.s32 	%p199, %r10, 0;
	shl.b32 	%r399, %r8, 2;
	add.s32 	%r400, %r25, %r399;
	ld.shared.u32 	%r401, [%r400];
	shfl.sync.up.b32	%r402|%p200, %r401, 1, 0, -1;
	selp.b32 	%r403, 0, %r402, %p199;
	add.s32 	%r404, %r403, %r401;
	shfl.sync.up.b32	%r405|%p201, %r404, 2, 0, -1;
	selp.b32 	%r406, 0, %r405, %p198;
	add.s32 	%r407, %r406, %r404;
	shfl.sync.up.b32	%r408|%p202, %r407, 4, 0, -1;
	shfl.sync.up.b32	%r409|%p203, %r407, 8, 0, -1;
	selp.b32 	%r410, 0, %r409, %p197;
	add.s32 	%r411, %r410, %r407;
	shfl.sync.up.b32	%r412|%p204, %r411, 16, 0, -1;
	selp.b32 	%r413, 0, %r412, %p196;
	add.s32 	%r414, %r413, %r411;
	sub.s32 	%r415, %r414, %r401;
	st.shared.u32 	[%r400], %r415;
$L__BB0_63:
	setp.ge.u32 	%p205, %r12, %r14;
	bar.sync 	0;
	@%p205 bra 	$L__BB0_70;
	setp.eq.s64 	%p206, %rd11, 0;
	mov.u64 	%rd158, %rd6;
	@%p206 bra 	$L__BB0_68;
	setp.eq.s64 	%p207, %rd11, 1;
	ld.shared.u32 	%r416, [%r60];
	shr.u32 	%r417, %r416, %r47;
	and.b32  	%r418, %r417, 3;
	cvt.u64.u32 	%rd117, %r418;
	add.s64 	%rd118, %rd12, %rd117;
	ld.u8 	%r419, [%rd118];
	shl.b32 	%r420, %r417, 2;
	and.b32  	%r421, %r420, 12;
	add.s32 	%r422, %r41, %r421;
	ld.shared.u32 	%r423, [%r422];
	add.s32 	%r424, %r423, %r419;
	add.s32 	%r425, %r25, %r421;
	ld.shared.u32 	%r426, [%r425];
	add.s32 	%r427, %r424, %r426;
	add.s32 	%r428, %r35, %r418;
	ld.shared.u8 	%r429, [%r428+16];
	add.s32 	%r430, %r427, %r429;
	shl.b32 	%r431, %r430, 2;
	add.s32 	%r432, %r585, %r431;
	st.shared.u32 	[%r432], %r416;
	shl.b32 	%r433, %r12, 2;
	add.s32 	%r90, %r49, %r433;
	ld.shared.u32 	%r434, [%r90];
	add.s32 	%r435, %r583, %r431;
	st.shared.u32 	[%r435], %r434;
	mov.u64 	%rd158, %rd13;
	@%p207 bra 	$L__BB0_68;
	setp.eq.s64 	%p208, %rd11, 2;
	ld.shared.u32 	%r436, [%r60+128];
	shr.u32 	%r437, %r436, %r47;
	and.b32  	%r438, %r437, 3;
	cvt.u64.u32 	%rd119, %r438;
	add.s64 	%rd120, %rd14, %rd119;
	ld.u8 	%r439, [%rd120];
	shl.b32 	%r440, %r437, 2;
	and.b32  	%r441, %r440, 12;
	add.s32 	%r442, %r41, %r441;
	ld.shared.u32 	%r443, [%r442];
	add.s32 	%r444, %r443, %r439;
	add.s32 	%r445, %r25, %r441;
	ld.shared.u32 	%r446, [%r445];
	add.s32 	%r447, %r444, %r446;
	add.s32 	%r448, %r37, %r438;
	ld.shared.u8 	%r449, [%r448+16];
	add.s32 	%r450, %r447, %r449;
	shl.b32 	%r451, %r450, 2;
	add.s32 	%r452, %r585, %r451;
	st.shared.u32 	[%r452], %r436;
	ld.shared.u32 	%r453, [%r90+128];
	add.s32 	%r454, %r583, %r451;
	st.shared.u32 	[%r454], %r453;
	mov.u64 	%rd158, %rd15;
	@%p208 bra 	$L__BB0_68;
	ld.shared.u32 	%r455, [%r60+256];
	shr.u32 	%r456, %r455, %r47;
	and.b32  	%r457, %r456, 3;
	cvt.u64.u32 	%rd121, %r457;
	add.s64 	%rd122, %rd16, %rd121;
	ld.u8 	%r458, [%rd122];
	shl.b32 	%r459, %r456, 2;
	and.b32  	%r460, %r459, 12;
	add.s32 	%r461, %r41, %r460;
	ld.shared.u32 	%r462, [%r461];
	add.s32 	%r463, %r462, %r458;
	add.s32 	%r464, %r25, %r460;
	ld.shared.u32 	%r465, [%r464];
	add.s32 	%r466, %r463, %r465;
	add.s32 	%r467, %r39, %r457;
	ld.shared.u8 	%r468, [%r467+16];
	add.s32 	%r469, %r466, %r468;
	shl.b32 	%r470, %r469, 2;
	add.s32 	%r471, %r585, %r470;
	st.shared.u32 	[%r471], %r455;
	ld.shared.u32 	%r472, [%r90+256];
	add.s32 	%r473, %r583, %r470;
	st.shared.u32 	[%r473], %r472;
	mov.u64 	%rd158, %rd17;
$L__BB0_68:
	setp.lt.u64 	%p209, %rd10, 96;
	@%p209 bra 	$L__BB0_70;
$L__BB0_69:
	cvt.u32.u64 	%r474, %rd158;
	shl.b32 	%r475, %r474, 2;
	add.s32 	%r476, %r51, %r475;
	ld.shared.u32 	%r477, [%r476];
	shr.u32 	%r478, %r477, %r47;
	and.b32  	%r479, %r478, 3;
	cvt.u64.u32 	%rd123, %r479;
	sub.s64 	%rd124, %rd158, %rd8;
	shr.u64 	%rd125, %rd124, 5;
	shl.b64 	%rd126, %rd125, 2;
	add.s64 	%rd127, %rd50, %rd126;
	add.s64 	%rd128, %rd127, %rd123;
	ld.u8 	%r480, [%rd128];
	shl.b32 	%r481, %r478, 2;
	and.b32  	%r482, %r481, 12;
	add.s32 	%r483, %r41, %r482;
	ld.shared.u32 	%r484, [%r483];
	add.s32 	%r485, %r484, %r480;
	add.s32 	%r486, %r25, %r482;
	ld.shared.u32 	%r487, [%r486];
	add.s32 	%r488, %r485, %r487;
	cvt.u32.u64 	%r489, %rd125;
	add.s32 	%r490, %r27, %r489;
	shl.b32 	%r491, %r490, 2;
	add.s32 	%r492, %r26, %r491;
	add.s32 	%r493, %r492, %r479;
	ld.shared.u8 	%r494, [%r493+16];
	add.s32 	%r495, %r488, %r494;
	shl.b32 	%r496, %r495, 2;
	add.s32 	%r497, %r585, %r496;
	st.shared.u32 	[%r497], %r477;
	add.s32 	%r498, %r49, %r475;
	ld.shared.u32 	%r499, [%r498];
	add.s32 	%r500, %r583, %r496;
	st.shared.u32 	[%r500], %r499;
	ld.shared.u32 	%r501, [%r476+128];
	shr.u32 	%r502, %r501, %r47;
	and.b32  	%r503, %r502, 3;
	cvt.u64.u32 	%rd129, %r503;
	add.s64 	%rd130, %rd124, 32;
	shr.u64 	%rd131, %rd130, 5;
	shl.b64 	%rd132, %rd131, 2;
	add.s64 	%rd133, %rd50, %rd132;
	add.s64 	%rd134, %rd133, %rd129;
	ld.u8 	%r504, [%rd134];
	shl.b32 	%r505, %r502, 2;
	and.b32  	%r506, %r505, 12;
	add.s32 	%r507, %r41, %r506;
	ld.shared.u32 	%r508, [%r507];
	add.s32 	%r509, %r508, %r504;
	add.s32 	%r510, %r25, %r506;
	ld.shared.u32 	%r511, [%r510];
	add.s32 	%r512, %r509, %r511;
	cvt.u32.u64 	%r513, %rd131;
	add.s32 	%r514, %r27, %r513;
	shl.b32 	%r515, %r514, 2;
	add.s32 	%r516, %r26, %r515;
	add.s32 	%r517, %r516, %r503;
	ld.shared.u8 	%r518, [%r517+16];
	add.s32 	%r519, %r512, %r518;
	shl.b32 	%r520, %r519, 2;
	add.s32 	%r521, %r585, %r520;
	st.shared.u32 	[%r521], %r501;
	ld.shared.u32 	%r522, [%r498+128];
	add.s32 	%r523, %r583, %r520;
	st.shared.u32 	[%r523], %r522;
	ld.shared.u32 	%r524, [%r476+256];
	shr.u32 	%r525, %r524, %r47;
	and.b32  	%r526, %r525, 3;
	cvt.u64.u32 	%rd135, %r526;
	add.s64 	%rd136, %rd124, 64;
	shr.u64 	%rd137, %rd136, 5;
	shl.b64 	%rd138, %rd137, 2;
	add.s64 	%rd139, %rd50, %rd138;
	add.s64 	%rd140, %rd139, %rd135;
	ld.u8 	%r527, [%rd140];
	shl.b32 	%r528, %r525, 2;
	and.b32  	%r529, %r528, 12;
	add.s32 	%r530, %r41, %r529;
	ld.shared.u32 	%r531, [%r530];
	add.s32 	%r532, %r531, %r527;
	add.s32 	%r533, %r25, %r529;
	ld.shared.u32 	%r534, [%r533];
	add.s32 	%r535, %r532, %r534;
	cvt.u32.u64 	%r536, %rd137;
	add.s32 	%r537, %r27, %r536;
	shl.b32 	%r538, %r537, 2;
	add.s32 	%r539, %r26, %r538;
	add.s32 	%r540, %r539, %r526;
	ld.shared.u8 	%r541, [%r540+16];
	add.s32 	%r542, %r535, %r541;
	shl.b32 	%r543, %r542, 2;
	add.s32 	%r544, %r585, %r543;
	st.shared.u32 	[%r544], %r524;
	ld.shared.u32 	%r545, [%r498+256];
	add.s32 	%r546, %r583, %r543;
	st.shared.u32 	[%r546], %r545;
	ld.shared.u32 	%r547, [%r476+384];
	shr.u32 	%r548, %r547, %r47;
	and.b32  	%r549, %r548, 3;
	cvt.u64.u32 	%rd141, %r549;
	add.s64 	%rd142, %rd124, 96;
	shr.u64 	%rd143, %rd142, 5;
	shl.b64 	%rd144, %rd143, 2;
	add.s64 	%rd145, %rd50, %rd144;
	add.s64 	%rd146, %rd145, %rd141;
	ld.u8 	%r550, [%rd146];
	shl.b32 	%r551, %r548, 2;
	and.b32  	%r552, %r551, 12;
	add.s32 	%r553, %r41, %r552;
	ld.shared.u32 	%r554, [%r553];
	add.s32 	%r555, %r554, %r550;
	add.s32 	%r556, %r25, %r552;
	ld.shared.u32 	%r557, [%r556];
	add.s32 	%r558, %r555, %r557;
	cvt.u32.u64 	%r559, %rd143;
	add.s32 	%r560, %r27, %r559;
	shl.b32 	%r561, %r560, 2;
	add.s32 	%r562, %r26, %r561;
	add.s32 	%r563, %r562, %r549;
	ld.shared.u8 	%r564, [%r563+16];
	add.s32 	%r565, %r558, %r564;
	shl.b32 	%r566, %r565, 2;
	add.s32 	%r567, %r585, %r566;
	st.shared.u32 	[%r567], %r547;
	ld.shared.u32 	%r568, [%r498+384];
	add.s32 	%r569, %r583, %r566;
	st.shared.u32 	[%r569], %r568;
	add.s64 	%rd158, %rd158, 128;
	setp.lt.u64 	%p210, %rd158, %rd7;
	@%p210 bra 	$L__BB0_69;
$L__BB0_70:
	bar.sync 	0;
	add.s32 	%r581, %r47, 2;
	setp.lt.u32 	%p211, %r47, 30;
	mov.u32 	%r582, %r49;
	mov.u32 	%r584, %r51;
	@%p211 bra 	$L__BB0_10;
	setp.ne.s32 	%p212, %r12, 0;
	cvta.to.global.u64 	%rd147, %rd36;
	mul.wide.u32 	%rd148, %r7, 8;
	add.s64 	%rd32, %rd147, %rd148;
	cvta.to.global.u64 	%rd149, %rd35;
	add.s64 	%rd33, %rd149, %rd148;
	@%p212 bra 	$L__BB0_73;
	ld.shared.u32 	%r570, [%r583];
	ld.global.u64 	%rd150, [%rd32];
	st.u32 	[%rd150], %r570;
	ld.shared.u32 	%r571, [%r51];
	ld.global.u64 	%rd151, [%rd33];
	st.u32 	[%rd151], %r571;
$L__BB0_73:
	setp.lt.u32 	%p213, %r92, %r12;
	setp.ge.u32 	%p214, %r92, %r14;
	or.pred  	%p215, %p213, %p214;
	@%p215 bra 	$L__BB0_75;
	shl.b32 	%r572, %r92, 2;
	add.s32 	%r573, %r583, %r572;
	ld.shared.u32 	%r574, [%r573];
	ld.global.u64 	%rd152, [%rd32];
	st.u32 	[%rd152+4], %r574;
	add.s32 	%r575, %r51, %r572;
	ld.shared.u32 	%r576, [%r575];
	ld.global.u64 	%rd153, [%rd33];
	st.u32 	[%rd153+4], %r576;
$L__BB0_75:
	{ // callseq 1, 0
	.param .b64 param0;
	st.param.b64 	[param0], %rd50;
	call.uni 
	free, 
	(
	param0
	);
	} // callseq 1
	ret;

}


// ===== COMPILED SASS (sm_100) =====

	.target	sm_100

	.elftype	@"ET_EXEC"


//--------------------- .note.nv.tkinfo           --------------------------
	.section	.note.nv.tkinfo,"",@"SHT_NOTE"
	.sectionflags	@"SHF_NOTE_NV_TKINFO"
	.tkinfo
        /*0018*/ 	.word	0x00000002
        /*0030*/ 	.string	""
        /*0030*/ 	.string	"ptxas"
        /*0030*/ 	.string	"Cuda compilation tools, release 13.0, V13.0.88"
        /*0030*/ 	.string	"Build cuda_13.0.r13.0/compiler.36424714_0"
        /*0030*/ 	.string	"-arch sm_100 -m 64 "



//--------------------- .note.nv.cuinfo           --------------------------
	.section	.note.nv.cuinfo,"",@"SHT_NOTE"
	.sectionflags	@"SHF_NOTE_NV_CUINFO"
        /*0018*/ 	.short	0x0002
        /*001a*/ 	.short	0x0064
        /*001c*/ 	.short	0x0082
	.zero		2


//--------------------- .nv.info                  --------------------------
	.section	.nv.info,"",@"SHT_CUDA_INFO"
	.align	4


	//----- nvinfo : EIATTR_REGCOUNT
	.align		4
        /*0000*/ 	.byte	0x04, 0x2f
        /*0002*/ 	.short	(.L_1 - .L_0)
	.align		4
.L_0:
        /*0004*/ 	.word	index@(_Z5maxesPPjS0_S0_jjj)
        /*0008*/ 	.word	0x00000038


	//----- nvinfo : EIATTR_FRAME_SIZE
	.align		4
.L_1:
        /*000c*/ 	.byte	0x04, 0x11
        /*000e*/ 	.short	(.L_3 - .L_2)
	.align		4
.L_2:
        /*0010*/ 	.word	index@(_Z5maxesPPjS0_S0_jjj)
        /*0014*/ 	.word	0x00000000


	//----- nvinfo : EIATTR_MIN_STACK_SIZE
	.align		4
.L_3:
        /*0018*/ 	.byte	0x04, 0x12
        /*001a*/ 	.short	(.L_5 - .L_4)
	.align		4
.L_4:
        /*001c*/ 	.word	index@(_Z5maxesPPjS0_S0_jjj)
        /*0020*/ 	.word	0x00000000
.L_5:


//--------------------- .nv.compat                --------------------------
	.section	.nv.compat,"",@"SHT_CUDA_COMPAT_INFO"
	.align	4
        /*0000*/ 	.byte	0x02, 0x09, 0x00, 0x00, 0x02, 0x02, 0x01, 0x00, 0x02, 0x05, 0x05, 0x00, 0x03, 0x07, 0x01, 0x01
        /*0010*/ 	.byte	0x02, 0x03, 0x00, 0x00, 0x02, 0x06, 0x01, 0x00, 0x04, 0x0b, 0x08, 0x00, 0x09, 0x00, 0x00, 0x00
        /*0020*/ 	.byte	0x00, 0x00, 0x00, 0x00


//--------------------- .nv.info._Z5maxesPPjS0_S0_jjj --------------------------
	.section	.nv.info._Z5maxesPPjS0_S0_jjj,"",@"SHT_CUDA_INFO"
	.sectionflags	@""
	.align	4


	//----- nvinfo : EIATTR_CUDA_API_VERSION
	.align		4
        /*0000*/ 	.byte	0x04, 0x37
        /*0002*/ 	.short	(.L_7 - .L_6)
.L_6:
        /*0004*/ 	.word	0x00000082


	//----- nvinfo : EIATTR_KPARAM_INFO
	.align		4
.L_7:
        /*0008*/ 	.byte	0x04, 0x17
        /*000a*/ 	.short	(.L_9 - .L_8)
.L_8:
        /*000c*/ 	.word	0x00000000
        /*0010*/ 	.short	0x0005
        /*0012*/ 	.short	0x0020
        /*0014*/ 	.byte	0x00, 0xf0, 0x11, 0x00


	//----- nvinfo : EIATTR_KPARAM_INFO
	.align		4
.L_9:
        /*0018*/ 	.byte	0x04, 0x17
        /*001a*/ 	.short	(.L_11 - .L_10)
.L_10:
        /*001c*/ 	.word	0x00000000
        /*0020*/ 	.short	0x0004
        /*0022*/ 	.short	0x001c
        /*0024*/ 	.byte	0x00, 0xf0, 0x11, 0x00


	//----- nvinfo : EIATTR_KPARAM_INFO
	.align		4
.L_11:
        /*0028*/ 	.byte	0x04, 0x17
        /*002a*/ 	.short	(.L_13 - .L_12)
.L_12:
        /*002c*/ 	.word	0x00000000
        /*0030*/ 	.short	0x0003
        /*0032*/ 	.short	0x0018
        /*0034*/ 	.byte	0x00, 0xf0, 0x11, 0x00


	//----- nvinfo : EIATTR_KPARAM_INFO
	.align		4
.L_13:
        /*0038*/ 	.byte	0x04, 0x17
        /*003a*/ 	.short	(.L_15 - .L_14)
.L_14:
        /*003c*/ 	.word	0x00000000
        /*0040*/ 	.short	0x0002
        /*0042*/ 	.short	0x0010
        /*0044*/ 	.byte	0x00, 0xf5, 0x21, 0x00


	//----- nvinfo : EIATTR_KPARAM_INFO
	.align		4
.L_15:
        /*0048*/ 	.byte	0x04, 0x17
        /*004a*/ 	.short	(.L_17 - .L_16)
.L_16:
        /*004c*/ 	.word	0x00000000
        /*0050*/ 	.short	0x0001
        /*0052*/ 	.short	0x0008
        /*0054*/ 	.byte	0x00, 0xf5, 0x21, 0x00


	//----- nvinfo : EIATTR_KPARAM_INFO
	.align		4
.L_17:
        /*0058*/ 	.byte	0x04, 0x17
        /*005a*/ 	.short	(.L_19 - .L_18)
.L_18:
        /*005c*/ 	.word	0x00000000
        /*0060*/ 	.short	0x0000
        /*0062*/ 	.short	0x0000
        /*0064*/ 	.byte	0x00, 0xf5, 0x21, 0x00


	//----- nvinfo : EIATTR_SPARSE_MMA_MASK
	.align		4
.L_19:
        /*0068*/ 	.byte	0x03, 0x50
        /*006a*/ 	.short	0x0000


	//----- nvinfo : EIATTR_MAXREG_COUNT
	.align		4
        /*006c*/ 	.byte	0x03, 0x1b
        /*006e*/ 	.short	0x00ff


	//----- nvinfo : EIATTR_NUM_BARRIERS
	.align		4
        /*0070*/ 	.byte	0x02, 0x4c
        /*0072*/ 	.byte	0x01
	.zero		1


	//----- nvinfo : EIATTR_EXTERNS
	.align		4
        /*0074*/ 	.byte	0x04, 0x0f
        /*0076*/ 	.short	(.L_21 - .L_20)


	//   ....[0]....
	.align		4
.L_20:
        /*0078*/ 	.word	index@(malloc)


	//   ....[1]....
	.align		4
        /*007c*/ 	.word	index@(free)


	//----- nvinfo : EIATTR_MERCURY_ISA_VERSION
	.align		4
.L_21:
        /*0080*/ 	.byte	0x03, 0x5f
        /*0082*/ 	.short	0x0101


	//----- nvinfo : EIATTR_COOP_GROUP_MASK_REGIDS
	.align		4
        /*0084*/ 	.byte	0x04, 0x29
        /*0086*/ 	.short	(.L_23 - .L_22)


	//   ....[0]....
.L_22:
        /*0088*/ 	.word	0xffffffff


	//   ....[1]....
        /*008c*/ 	.word	0xffffffff


	//   ....[2]....
        /*0090*/ 	.word	0xffffffff


	//   ....[3]....
        /*0094*/ 	.word	0xffffffff


	//   ....[4]....
        /*0098*/ 	.word	0xffffffff


	//   ....[5]....
        /*009c*/ 	.word	0xffffffff


	//   ....[6]....
        /*00a0*/ 	.word	0xffffffff


	//   ....[7]....
        /*00a4*/ 	.word	0xffffffff


	//   ....[8]....
        /*00a8*/ 	.word	0xffffffff


	//   ....[9]....
        /*00ac*/ 	.word	0xffffffff


	//   ....[10]....
        /*00b0*/ 	.word	0xffffffff


	//   ....[11]....
        /*00b4*/ 	.word	0xffffffff


	//   ....[12]....
        /*00b8*/ 	.word	0xffffffff


	//   ....[13]....
        /*00bc*/ 	.word	0xffffffff


	//   ....[14]....
        /*00c0*/ 	.word	0xffffffff


	//   ....[15]....
        /*00c4*/ 	.word	0xffffffff


	//   ....[16]....
        /*00c8*/ 	.word	0xffffffff


	//   ....[17]....
        /*00cc*/ 	.word	0xffffffff


	//   ....[18]....
        /*00d0*/ 	.word	0xffffffff


	//   ....[19]....
        /*00d4*/ 	.word	0xffffffff


	//   ....[20]....
        /*00d8*/ 	.word	0xffffffff


	//   ....[21]....
        /*00dc*/ 	.word	0xffffffff


	//   ....[22]....
        /*00e0*/ 	.word	0xffffffff


	//   ....[23]....
        /*00e4*/ 	.word	0xffffffff


	//   ....[24]....
        /*00e8*/ 	.word	0xffffffff


	//   ....[25]....
        /*00ec*/ 	.word	0xffffffff


	//   ....[26]....
        /*00f0*/ 	.word	0xffffffff


	//   ....[27]....
        /*00f4*/ 	.word	0xffffffff


	//   ....[28]....
        /*00f8*/ 	.word	0xffffffff


	//   ....[29]....
        /*00fc*/ 	.word	0xffffffff


	//   ....[30]....
        /*0100*/ 	.word	0xffffffff


	//   ....[31]....
        /*0104*/ 	.word	0xffffffff


	//   ....[32]....
        /*0108*/ 	.word	0xffffffff


	//   ....[33]....
        /*010c*/ 	.word	0xffffffff


	//   ....[34]....
        /*0110*/ 	.word	0xffffffff


	//   ....[35]....
        /*0114*/ 	.word	0xffffffff


	//   ....[36]....
        /*0118*/ 	.word	0xffffffff


	//   ....[37]....
        /*011c*/ 	.word	0xffffffff


	//   ....[38]....
        /*0120*/ 	.word	0xffffffff


	//   ....[39]....
        /*0124*/ 	.word	0xffffffff


	//   ....[40]....
        /*0128*/ 	.word	0xffffffff


	//   ....[41]....
        /*012c*/ 	.word	0xffffffff


	//   ....[42]....
        /*0130*/ 	.word	0xffffffff


	//   ....[43]....
        /*0134*/ 	.word	0xffffffff


	//   ....[44]....
        /*0138*/ 	.word	0xffffffff


	//   ....[45]....
        /*013c*/ 	.word	0xffffffff


	//   ....[46]....
        /*0140*/ 	.word	0xffffffff


	//   ....[47]....
        /*0144*/ 	.word	0xffffffff


	//   ....[48]....
        /*0148*/ 	.word	0xffffffff


	//   ....[49]....
        /*014c*/ 	.word	0xffffffff


	//   ....[50]....
        /*0150*/ 	.word	0xffffffff


	//   ....[51]....
        /*0154*/ 	.word	0xffffffff


	//   ....[52]....
        /*0158*/ 	.word	0xffffffff


	//   ....[53]....
        /*015c*/ 	.word	0xffffffff


	//   ....[54]....
        /*0160*/ 	.word	0xffffffff


	//   ....[55]....
        /*0164*/ 	.word	0xffffffff


	//   ....[56]....
        /*0168*/ 	.word	0xffffffff


	//   ....[57]....
        /*016c*/ 	.word	0xffffffff


	//   ....[58]....
        /*0170*/ 	.word	0xffffffff


	//   ....[59]....
        /*0174*/ 	.word	0xffffffff


	//   ....[60]....
        /*0178*/ 	.word	0xffffffff


	//   ....[61]....
        /*017c*/ 	.word	0xffffffff


	//   ....[62]....
        /*0180*/ 	.word	0xffffffff


	//   ....[63]....
        /*0184*/ 	.word	0xffffffff


	//   ....[64]....
        /*0188*/ 	.word	0x0500000f


	//   ....[65]....
        /*018c*/ 	.word	0x0500000f


	//   ....[66]....
        /*0190*/ 	.word	0x0500000f


	//   ....[67]....
        /*0194*/ 	.word	0x0500000f


	//   ....[68]....
        /*0198*/ 	.word	0x0500000f


	//   ....[69]....
        /*019c*/ 	.word	0x0500000f


	//   ....[70]....
        /*01a0*/ 	.word	0x0500000f


	//   ....[71]....
        /*01a4*/ 	.word	0x0500000f


	//   ....[72]....
        /*01a8*/ 	.word	0x0500000f


	//   ....[73]....
        /*01ac*/ 	.word	0x0500000f


	//   ....[74]....
        /*01b0*/ 	.word	0x0500000f


	//   ....[75]....
        /*01b4*/ 	.word	0x0500000f


	//   ....[76]....
        /*01b8*/ 	.word	0x0500000f


	//   ....[77]....
        /*01bc*/ 	.word	0x0500000f


	//   ....[78]....
        /*01c0*/ 	.word	0x0500000f


	//   ....[79]....
        /*01c4*/ 	.word	0x0500000f


	//   ....[80]....
        /*01c8*/ 	.word	0x0500000f


	//   ....[81]....
        /*01cc*/ 	.word	0x0500000f


	//   ....[82]....
        /*01d0*/ 	.word	0x0500000f


	//   ....[83]....
        /*01d4*/ 	.word	0x0500000f


	//   ....[84]....
        /*01d8*/ 	.word	0x0500000f


	//   ....[85]....
        /*01dc*/ 	.word	0x0500000f


	//   ....[86]....
        /*01e0*/ 	.word	0x0500000f


	//   ....[87]....
        /*01e4*/ 	.word	0x0500000f


	//   ....[88]....
        /*01e8*/ 	.word	0x0500000f


	//   ....[89]....
        /*01ec*/ 	.word	0x0500000f


	//   ....[90]....
        /*01f0*/ 	.word	0x0500000f


	//   ....[91]....
        /*01f4*/ 	.word	0x0500000f


	//   ....[92]....
        /*01f8*/ 	.word	0x0500000f


	//   ....[93]....
        /*01fc*/ 	.word	0x0500000f


	//   ....[94]....
        /*0200*/ 	.word	0x0500000f


	//   ....[95]....
        /*0204*/ 	.word	0x0500000f


	//   ....[96]....
        /*0208*/ 	.word	0x0500000f


	//   ....[97]....
        /*020c*/ 	.word	0x0500000f


	//   ....[98]....
        /*0210*/ 	.word	0x0500000f


	//   ....[99]....
        /*0214*/ 	.word	0x0500000f


	//   ....[100]....
        /*0218*/ 	.word	0x0500000f


	//   ....[101]....
        /*021c*/ 	.word	0x0500000f


	//   ....[102]....
        /*0220*/ 	.word	0x0500000f


	//   ....[103]....
        /*0224*/ 	.word	0x0500000f


	//   ....[104]....
        /*0228*/ 	.word	0x0500000f


	//   ....[105]....
        /*022c*/ 	.word	0x0500000f


	//   ....[106]....
        /*0230*/ 	.word	0x0500000f


	//   ....[107]....
        /*0234*/ 	.word	0x0500000f


	//   ....[108]....
        /*0238*/ 	.word	0x0500000f


	//   ....[109]....
        /*023c*/ 	.word	0x0500000f


	//   ....[110]....
        /*0240*/ 	.word	0x0500000f


	//   ....[111]....
        /*0244*/ 	.word	0x0500000f


	//   ....[112]....
        /*0248*/ 	.word	0x0500000f


	//   ....[113]....
        /*024c*/ 	.word	0x0500000f


	//   ....[114]....
        /*0250*/ 	.word	0x0500000f


	//   ....[115]....
        /*0254*/ 	.word	0x0500000f


	//   ....[116]....
        /*0258*/ 	.word	0x0500000f


	//   ....[117]....
        /*025c*/ 	.word	0x0500000f


	//   ....[118]....
        /*0260*/ 	.word	0x0500000f


	//   ....[119]....
        /*0264*/ 	.word	0x0500000f


	//   ....[120]....
        /*0268*/ 	.word	0x0500000f


	//   ....[121]....
        /*026c*/ 	.word	0x0500000f


	//   ....[122]....
        /*0270*/ 	.word	0x0500000f


	//   ....[123]....
        /*0274*/ 	.word	0x0500000f


	//   ....[124]....
        /*0278*/ 	.word	0x0500000f


	//   ....[125]....
        /*027c*/ 	.word	0x0500000f


	//   ....[126]....
        /*0280*/ 	.word	0x0500000f


	//   ....[127]....
        /*0284*/ 	.word	0x0500000f


	//   ....[128]....
        /*0288*/ 	.word	0x0500000f


	//----- nvinfo : EIATTR_COOP_GROUP_INSTR_OFFSETS
	.align		4
.L_23:
        /*028c*/ 	.byte	0x04, 0x28
        /*028e*/ 	.short	(.L_25 - .L_24)


	//   ....[0]....
.L_24:
        /*0290*/ 	.word	0x000014b0


	//   ....[1]....
        /*0294*/ 	.word	0x000014e0


	//   ....[2]....
        /*0298*/ 	.word	0x00001510


	//   ....[3]....
        /*029c*/ 	.word	0x00001540


	//   ....[4]....
        /*02a0*/ 	.word	0x00001570


	//   ....[5]....
        /*02a4*/ 	.word	0x00001780


	//   ....[6]....
        /*02a8*/ 	.word	0x000017b0


	//   ....[7]....
        /*02ac*/ 	.word	0x000017e0


	//   ....[8]....
        /*02b0*/ 	.word	0x00001810


	//   ....[9]....
        /*02b4*/ 	.word	0x00001840


	//   ....[10]....
        /*02b8*/ 	.word	0x000019e0


	//   ....[11]....
        /*02bc*/ 	.word	0x00001a10


	//   ....[12]....
        /*02c0*/ 	.word	0x00001a40


	//   ....[13]....
        /*02c4*/ 	.word	0x00001a70


	//   ....[14]....
        /*02c8*/ 	.word	0x00001aa0


	//   ....[15]....
        /*02cc*/ 	.word	0x00001f30


	//   ....[16]....
        /*02d0*/ 	.word	0x00001fa0


	//   ....[17]....
        /*02d4*/ 	.word	0x00001fd0


	//   ....[18]....
        /*02d8*/ 	.word	0x00002010


	//   ....[19]....
        /*02dc*/ 	.word	0x00002060


	//   ....[20]....
        /*02e0*/ 	.word	0x00002280


	//   ....[21]....
        /*02e4*/ 	.word	0x000022b0


	//   ....[22]....
        /*02e8*/ 	.word	0x000022e0


	//   ....[23]....
        /*02ec*/ 	.word	0x00002310


	//   ....[24]....
        /*02f0*/ 	.word	0x00002360


	//   ....[25]....
        /*02f4*/ 	.word	0x00002590


	//   ....[26]....
        /*02f8*/ 	.word	0x000025c0


	//   ....[27]....
        /*02fc*/ 	.word	0x000025f0


	//   ....[28]....
        /*0300*/ 	.word	0x00002620


	//   ....[29]....
        /*0304*/ 	.word	0x00002650


	//   ....[30]....
        /*0308*/ 	.word	0x00002860


	//   ....[31]....
        /*030c*/ 	.word	0x00002890


	//   ....[32]....
        /*0310*/ 	.word	0x000028c0


	//   ....[33]....
        /*0314*/ 	.word	0x000028f0


	//   ....[34]....
        /*0318*/ 	.word	0x00002920


	//   ....[35]....
        /*031c*/ 	.word	0x00002ae0


	//   ....[36]....
        /*0320*/ 	.word	0x00002b30


	//   ....[37]....
        /*0324*/ 	.word	0x00002b60


	//   ....[38]....
        /*0328*/ 	.word	0x00002b90


	//   ....[39]....
        /*032c*/ 	.word	0x00002be0


	//   ....[40]....
        /*0330*/ 	.word	0x00002ee0


	//   ....[41]....
        /*0334*/ 	.word	0x00002f90


	//   ....[42]....
        /*0338*/ 	.word	0x00002fe0


	//   ....[43]....
        /*033c*/ 	.word	0x00003010


	//   ....[44]....
        /*0340*/ 	.word	0x00003040


	//   ....[45]....
        /*0344*/ 	.word	0x000030b0


	//   ....[46]....
        /*0348*/ 	.word	0x000030e0


	//   ....[47]....
        /*034c*/ 	.word	0x00003110


	//   ....[48]....
        /*0350*/ 	.word	0x00003140


	//   ....[49]....
        /*0354*/ 	.word	0x00003170


	//   ....[50]....
        /*0358*/ 	.word	0x000031e0


	//   ....[51]....
        /*035c*/ 	.word	0x00003210


	//   ....[52]....
        /*0360*/ 	.word	0x00003240


	//   ....[53]....
        /*0364*/ 	.word	0x00003270


	//   ....[54]....
        /*0368*/ 	.word	0x000032a0


	//   ....[55]....
        /*036c*/ 	.word	0x00003310


	//   ....[56]....
        /*0370*/ 	.word	0x00003340


	//   ....[57]....
        /*0374*/ 	.word	0x00003370


	//   ....[58]....
        /*0378*/ 	.word	0x000033a0


	//   ....[59]....
        /*037c*/ 	.word	0x000033d0


	//   ....[60]....
        /*0380*/ 	.word	0x000034e0


	//   ....[61]....
        /*0384*/ 	.word	0x00003510


	//   ....[62]....
        /*0388*/ 	.word	0x00003580


	//   ....[63]....
        /*038c*/ 	.word	0x000035b0


	//   ....[64]....
        /*0390*/ 	.word	0x00004710


	//   ....[65]....
        /*0394*/ 	.word	0x00004780


	//   ....[66]....
        /*0398*/ 	.word	0x000047f0


	//   ....[67]....
        /*039c*/ 	.word	0x00004860


	//   ....[68]....
        /*03a0*/ 	.word	0x000048d0


	//   ....[69]....
        /*03a4*/ 	.word	0x00004960


	//   ....[70]....
        /*03a8*/ 	.word	0x000049f0


	//   ....[71]....
        /*03ac*/ 	.word	0x00004a60


	//   ....[72]....
        /*03b0*/ 	.word	0x00004ad0


	//   ....[73]....
        /*03b4*/ 	.word	0x00004b40


	//   ....[74]....
        /*03b8*/ 	.word	0x00004bd0


	//   ....[75]....
        /*03bc*/ 	.word	0x00004c60


	//   ....[76]....
        /*03c0*/ 	.word	0x00004cd0


	//   ....[77]....
        /*03c4*/ 	.word	0x00004d40


	//   ....[78]....
        /*03c8*/ 	.word	0x00004db0


	//   ....[79]....
        /*03cc*/ 	.word	0x00004e40


	//   ....[80]....
        /*03d0*/ 	.word	0x00004ee0


	//   ....[81]....
        /*03d4*/ 	.word	0x00004f50


	//   ....[82]....
        /*03d8*/ 	.word	0x00004fc0


	//   ....[83]....
        /*03dc*/ 	.word	0x00005030


	//   ....[84]....
        /*03e0*/ 	.word	0x00005280


	//   ....[85]....
        /*03e4*/ 	.word	0x000052f0


	//   ....[86]....
        /*03e8*/ 	.word	0x00005350


	//   ....[87]....
        /*03ec*/ 	.word	0x000053c0


	//   ....[88]....
        /*03f0*/ 	.word	0x00005450


	//   ....[89]....
        /*03f4*/ 	.word	0x000056d0


	//   ....[90]....
        /*03f8*/ 	.word	0x00005730


	//   ....[91]....
        /*03fc*/ 	.word	0x00005790


	//   ....[92]....
        /*0400*/ 	.word	0x000057f0


	//   ....[93]....
        /*0404*/ 	.word	0x00005850


	//   ....[94]....
        /*0408*/ 	.word	0x00005b50


	//   ....[95]....
        /*040c*/ 	.word	0x00005bc0


	//   ....[96]....
        /*0410*/ 	.word	0x00005c30


	//   ....[97]....
        /*0414*/ 	.word	0x00005c90


	//   ....[98]....
        /*0418*/ 	.word	0x00005d00


	//   ....[99]....
        /*041c*/ 	.word	0x00005d90


	//   ....[100]....
        /*0420*/ 	.word	0x00005e30


	//   ....[101]....
        /*0424*/ 	.word	0x00005ea0


	//   ....[102]....
        /*0428*/ 	.word	0x00005f40


	//   ....[103]....
        /*042c*/ 	.word	0x00005fb0


	//   ....[104]....
        /*0430*/ 	.word	0x00006050


	//   ....[105]....
        /*0434*/ 	.word	0x000060c0


	//   ....[106]....
        /*0438*/ 	.word	0x00006130


	//   ....[107]....
        /*043c*/ 	.word	0x000061a0


	//   ....[108]....
        /*0440*/ 	.word	0x00006210


	//   ....[109]....
        /*0444*/ 	.word	0x00006340


	//   ....[110]....
        /*0448*/ 	.word	0x000063b0


	//   ....[111]....
        /*044c*/ 	.word	0x00006420


	//   ....[112]....
        /*0450*/ 	.word	0x00006490


	//   ....[113]....
        /*0454*/ 	.word	0x00006500


	//   ....[114]....
        /*0458*/ 	.word	0x000065b0


	//   ....[115]....
        /*045c*/ 	.word	0x00006620


	//   ....[116]....
        /*0460*/ 	.word	0x00006690


	//   ....[117]....
        /*0464*/ 	.word	0x00006700


	//   ....[118]....
        /*0468*/ 	.word	0x00006770


	//   ....[119]....
        /*046c*/ 	.word	0x00006820


	//   ....[120]....
        /*0470*/ 	.word	0x00006890


	//   ....[121]....
        /*0474*/ 	.word	0x00006900


	//   ....[122]....
        /*0478*/ 	.word	0x00006970


	//   ....[123]....
        /*047c*/ 	.word	0x000069e0


	//   ....[124]....
        /*0480*/ 	.word	0x00006a70


	//   ....[125]....
        /*0484*/ 	.word	0x00006b00


	//   ....[126]....
        /*0488*/ 	.word	0x00006b80


	//   ....[127]....
        /*048c*/ 	.word	0x00006c10


	//   ....[128]....
        /*0490*/ 	.word	0x00006ca0


	//----- nvinfo : EIATTR_VRC_CTA_INIT_COUNT
	.align		4
.L_25:
        /*0494*/ 	.byte	0x02, 0x4a
	.zero		1
	.zero		1


	//----- nvinfo : EIATTR_SYSCALL_OFFSETS
	.align		4
        /*0498*/ 	.byte	0x04, 0x46
        /*049a*/ 	.short	(.L_27 - .L_26)


	//   ....[0]....
.L_26:
        /*049c*/ 	.word	0x00000660


	//   ....[1]....
        /*04a0*/ 	.word	0x000046a0


	//----- nvinfo : EIATTR_EXIT_INSTR_OFFSETS
	.align		4
.L_27:
        /*04a4*/ 	.byte	0x04, 0x1c
        /*04a6*/ 	.short	(.L_29 - .L_28)


	//   ....[0]....
.L_28:
        /*04a8*/ 	.word	0x000046b0


	//----- nvinfo : EIATTR_CRS_STACK_SIZE
	.align		4
.L_29:
        /*04ac*/ 	.byte	0x04, 0x1e
        /*04ae*/ 	.short	(.L_31 - .L_30)
.L_30:
        /*04b0*/ 	.word	0x00000000


	//----- nvinfo : EIATTR_CBANK_PARAM_SIZE
	.align		4
.L_31:
        /*04b4*/ 	.byte	0x03, 0x19
        /*04b6*/ 	.short	0x0024


	//----- nvinfo : EIATTR_PARAM_CBANK
	.align		4
        /*04b8*/ 	.byte	0x04, 0x0a
        /*04ba*/ 	.short	(.L_33 - .L_32)
	.align		4
.L_32:
        /*04bc*/ 	.word	index@(.nv.constant0._Z5maxesPPjS0_S0_jjj)
        /*04c0*/ 	.short	0x0380
        /*04c2*/ 	.short	0x0024


	//----- nvinfo : EIATTR_SW_WAR
	.align		4
.L_33:
        /*04c4*/ 	.byte	0x04, 0x36
        /*04c6*/ 	.short	(.L_35 - .L_34)
.L_34:
        /*04c8*/ 	.word	0x00000008
.L_35:


//--------------------- .nv.callgraph             --------------------------
	.section	.nv.callgraph,"",@"SHT_CUDA_CALLGRAPH"
	.align	4
	.sectionentsize	8
	.align		4
        /*0000*/ 	.word	0x00000000
	.align		4
        /*0004*/ 	.word	0xffffffff
	.align		4
        /*0008*/ 	.word	index@(_Z5maxesPPjS0_S0_jjj)
	.align		4
        /*000c*/ 	.word	index@(free)
	.align		4
        /*0010*/ 	.word	index@(_Z5maxesPPjS0_S0_jjj)
	.align		4
        /*0014*/ 	.word	index@(malloc)
	.align		4
        /*0018*/ 	.word	0x00000000
	.align		4
        /*001c*/ 	.word	0xfffffffe
	.align		4
        /*0020*/ 	.word	0x00000000
	.align		4
        /*0024*/ 	.word	0xfffffffd
	.align		4
        /*0028*/ 	.word	0x00000000
	.align		4
        /*002c*/ 	.word	0xfffffffc


//--------------------- .nv.constant4             --------------------------
	.section	.nv.constant4,"a",@progbits
	.align	8
	.align		8
.nv.constant4:
        /*0000*/ 	.dword	malloc
	.align		8
        /*0008*/ 	.dword	free


//--------------------- .text._Z5maxesPPjS0_S0_jjj --------------------------
	.section	.text._Z5maxesPPjS0_S0_jjj,"ax",@progbits
	.align	128
        .global         _Z5maxesPPjS0_S0_jjj
        .type           _Z5maxesPPjS0_S0_jjj,@function
        .size           _Z5maxesPPjS0_S0_jjj,(.L_x_124 - _Z5maxesPPjS0_S0_jjj)
        .other          _Z5maxesPPjS0_S0_jjj,@"STO_CUDA_ENTRY STV_DEFAULT"
_Z5maxesPPjS0_S0_jjj:
.text._Z5maxesPPjS0_S0_jjj:
[----:B------:R-:W0:Y:S01]  /*0000*/  LDC R1, c[0x0][0x37c] ;  /* 0x0000df00ff017b82 */ /* 0x000e220000000800 */
[----:B------:R-:W1:Y:S07]  /*0010*/  LDCU UR5, c[0x0][0x3a0] ;  /* 0x00007400ff0577ac */ /* 0x000e6e0008000800 */
[----:B------:R-:W2:Y:S01]  /*0020*/  LDC R29, c[0x0][0x398] ;  /* 0x0000e600ff1d7b82 */ /* 0x000ea20000000800 */
[----:B------:R-:W3:Y:S01]  /*0030*/  S2R R28, SR_TID.X ;  /* 0x00000000001c7919 */ /* 0x000ee20000002100 */
[----:B------:R-:W-:Y:S01]  /*0040*/  BSSY.RECONVERGENT B0, `(.L_x_0) ;  /* 0x000005b000007945 */ /* 0x000fe20003800200 */
[----:B------:R-:W-:Y:S01]  /*0050*/  UMOV UR38, 0x400 ;  /* 0x0000040000267882 */ /* 0x000fe20000000000 */
[----:B------:R-:W4:Y:S01]  /*0060*/  LDCU.64 UR36, c[0x0][0x358] ;  /* 0x00006b00ff2477ac */ /* 0x000f220008000a00 */
[----:B------:R-:W0:Y:S03]  /*0070*/  S2R R27, SR_CTAID.X ;  /* 0x00000000001b7919 */ /* 0x000e260000002500 */
[----:B------:R-:W5:Y:S01]  /*0080*/  S2UR UR4, SR_CgaCtaId ;  /* 0x00000000000479c3 */ /* 0x000f620000008800 */
[----:B-1----:R-:W1:Y:S01]  /*0090*/  I2F.U32.RP R0, UR5 ;  /* 0x0000000500007d06 */ /* 0x002e620008209000 */
[----:B------:R-:W-:Y:S01]  /*00a0*/  ISETP.NE.U32.AND P2, PT, RZ, UR5, PT ;  /* 0x00000005ff007c0c */ /* 0x000fe2000bf45070 */
[----:B------:R-:W-:-:S06]  /*00b0*/  UIADD3 UR39, UPT, UPT, UR5, -0x1, URZ ;  /* 0xffffffff05277890 */ /* 0x000fcc000fffe0ff */
[----:B-1----:R-:W1:Y:S01]  /*00c0*/  MUFU.RCP R0, R0 ;  /* 0x0000000000007308 */ /* 0x002e620000001000 */
[----:B---3--:R-:W-:Y:S01]  /*00d0*/  SHF.R.U32.HI R31, RZ, 0x5, R28 ;  /* 0x00000005ff1f7819 */ /* 0x008fe2000001161c */
[----:B-----5:R-:W-:Y:S01]  /*00e0*/  ULEA UR38, UR4, UR38, 0x18 ;  /* 0x0000002604267291 */ /* 0x020fe2000f8ec0ff */
[----:B------:R-:W-:-:S03]  /*00f0*/  LOP3.LUT R25, R28, 0x1f, RZ, 0xc0, !PT ;  /* 0x0000001f1c197812 */ /* 0x000fc600078ec0ff */
[----:B------:R-:W-:-:S06]  /*0100*/  ULEA UR4, UR5, UR38, 0x4 ;  /* 0x0000002605047291 */ /* 0x000fcc000f8e20ff */
[----:B------:R-:W-:Y:S02]  /*0110*/  IMAD.U32 R22, RZ, RZ, UR4 ;  /* 0x00000004ff167e24 */ /* 0x000fe4000f8e00ff */
[----:B-1----:R-:W-:-:S04]  /*0120*/  VIADD R2, R0, 0xffffffe ;  /* 0x0ffffffe00027836 */ /* 0x002fc80000000000 */
[----:B------:R1:W3:Y:S02]  /*0130*/  F2I.FTZ.U32.TRUNC.NTZ R3, R2 ;  /* 0x0000000200037305 */ /* 0x0002e4000021f000 */
[----:B-1----:R-:W-:Y:S02]  /*0140*/  IMAD.MOV.U32 R2, RZ, RZ, RZ ;  /* 0x000000ffff027224 */ /* 0x002fe400078e00ff */
[----:B---3--:R-:W-:-:S04]  /*0150*/  IMAD.MOV R5, RZ, RZ, -R3 ;  /* 0x000000ffff057224 */ /* 0x008fc800078e0a03 */
[----:B------:R-:W-:-:S04]  /*0160*/  IMAD R5, R5, UR5, RZ ;  /* 0x0000000505057c24 */ /* 0x000fc8000f8e02ff */
[----:B------:R-:W-:Y:S01]  /*0170*/  IMAD.HI.U32 R4, R3, R5, R2 ;  /* 0x0000000503047227 */ /* 0x000fe200078e0002 */
[----:B--2---:R-:W-:-:S05]  /*0180*/  LEA R2, R29, UR4, 0x2 ;  /* 0x000000041d027c11 */ /* 0x004fca000f8e10ff */
[----:B------:R-:W-:-:S04]  /*0190*/  IMAD.HI.U32 R4, R4, R29, RZ ;  /* 0x0000001d04047227 */ /* 0x000fc800078e00ff */
[----:B------:R-:W-:Y:S02]  /*01a0*/  IMAD.MOV R6, RZ, RZ, -R4 ;  /* 0x000000ffff067224 */ /* 0x000fe400078e0a04 */
[----:B------:R-:W-:Y:S02]  /*01b0*/  IMAD R24, R29, 0x4, R2 ;  /* 0x000000041d187824 */ /* 0x000fe400078e0202 */
[----:B------:R-:W-:-:S05]  /*01c0*/  IMAD R0, R6, UR5, R29 ;  /* 0x0000000506007c24 */ /* 0x000fca000f8e021d */
[----:B------:R-:W-:-:S13]  /*01d0*/  ISETP.GE.U32.AND P0, PT, R0, UR5, PT ;  /* 0x0000000500007c0c */ /* 0x000fda000bf06070 */
[----:B------:R-:W-:Y:S02]  /*01e0*/  @P0 VIADD R0, R0, -UR5 ;  /* 0x8000000500000c36 */ /* 0x000fe40008000000 */
[----:B------:R-:W-:Y:S01]  /*01f0*/  @P0 VIADD R4, R4, 0x1 ;  /* 0x0000000104040836 */ /* 0x000fe20000000000 */
[----:B------:R-:W-:Y:S02]  /*0200*/  ISETP.NE.AND P0, PT, R31, UR39, PT ;  /* 0x000000271f007c0c */ /* 0x000fe4000bf05270 */
[----:B------:R-:W-:-:S13]  /*0210*/  ISETP.GE.U32.AND P1, PT, R0, UR5, PT ;  /* 0x0000000500007c0c */ /* 0x000fda000bf26070 */
[----:B------:R-:W-:Y:S01]  /*0220*/  @P1 VIADD R4, R4, 0x1 ;  /* 0x0000000104041836 */ /* 0x000fe20000000000 */
[----:B------:R-:W-:-:S05]  /*0230*/  @!P2 LOP3.LUT R4, RZ, UR5, RZ, 0x33, !PT ;  /* 0x00000005ff04ac12 */ /* 0x000fca000f8e33ff */
[C---:B------:R-:W-:Y:S02]  /*0240*/  IMAD R26, R4.reuse, R31, RZ ;  /* 0x0000001f041a7224 */ /* 0x040fe400078e02ff */
[C---:B------:R-:W-:Y:S02]  /*0250*/  VIADD R23, R4.reuse, 0x1f ;  /* 0x0000001f04177836 */ /* 0x040fe40000000000 */
[--C-:B------:R-:W-:Y:S02]  /*0260*/  @P0 IMAD.IADD R29, R4, 0x1, R26.reuse ;  /* 0x00000001041d0824 */ /* 0x100fe400078e021a */
[----:B------:R-:W-:Y:S01]  /*0270*/  IMAD.IADD R35, R25, 0x1, R26 ;  /* 0x0000000119237824 */ /* 0x000fe200078e021a */
[----:B------:R-:W-:-:S04]  /*0280*/  SHF.R.U32.HI R30, RZ, 0x5, R23 ;  /* 0x00000005ff1e7819 */ /* 0x000fc80000011617 */
[----:B------:R-:W-:-:S13]  /*0290*/  ISETP.GE.U32.AND P0, PT, R35, R29, PT ;  /* 0x0000001d2300720c */ /* 0x000fda0003f06070 */
[----:B0---4-:R-:W-:Y:S05]  /*02a0*/  @P0 BRA `(.L_x_1) ;  /* 0x0000000000d00947 */ /* 0x011fea0003800000 */
[----:B------:R-:W0:Y:S02]  /*02b0*/  LDC.64 R4, c[0x0][0x380] ;  /* 0x0000e000ff047b82 */ /* 0x000e240000000a00 */
[----:B0-----:R-:W-:-:S06]  /*02c0*/  IMAD.WIDE.U32 R4, R27, 0x8, R4 ;  /* 0x000000081b047825 */ /* 0x001fcc00078e0004 */
[----:B------:R-:W5:Y:S01]  /*02d0*/  LDG.E.64 R4, desc[UR36][R4.64] ;  /* 0x0000002404047981 */ /* 0x000f62000c1e1b00 */
[----:B------:R-:W-:Y:S01]  /*02e0*/  VIADDMNMX.U32 R0, R35, 0x20, R29, !PT ;  /* 0x0000002023007846 */ /* 0x000fe2000780001d */
[----:B------:R-:W-:Y:S01]  /*02f0*/  BSSY.RECONVERGENT B1, `(.L_x_2) ;  /* 0x0000016000017945 */ /* 0x000fe20003800200 */
[----:B------:R-:W-:-:S04]  /*0300*/  LOP3.LUT R3, RZ, R26, RZ, 0x33, !PT ;  /* 0x0000001aff037212 */ /* 0x000fc800078e33ff */
[----:B------:R-:W-:-:S04]  /*0310*/  IADD3 R0, PT, PT, -R25, R0, R3 ;  /* 0x0000000019007210 */ /* 0x000fc80007ffe103 */
[C---:B------:R-:W-:Y:S02]  /*0320*/  LOP3.LUT R3, R0.reuse, 0x60, RZ, 0xc0, !PT ;  /* 0x0000006000037812 */ /* 0x040fe400078ec0ff */
[----:B------:R-:W-:Y:S02]  /*0330*/  ISETP.GE.U32.AND P1, PT, R0, 0x60, PT ;  /* 0x000000600000780c */ /* 0x000fe40003f26070 */
[----:B------:R-:W-:Y:S01]  /*0340*/  ISETP.NE.AND P0, PT, R3, 0x60, PT ;  /* 0x000000600300780c */ /* 0x000fe20003f05270 */
[----:B------:R-:W-:-:S12]  /*0350*/  IMAD.MOV.U32 R3, RZ, RZ, R35 ;  /* 0x000000ffff037224 */ /* 0x000fd800078e0023 */
[----:B------:R-:W-:Y:S05]  /*0360*/  @!P0 BRA `(.L_x_3) ;  /* 0x0000000000388947 */ /* 0x000fea0003800000 */
[----:B------:R-:W-:Y:S01]  /*0370*/  LEA.HI R0, R0, 0x1, RZ, 0x1b ;  /* 0x0000000100007811 */ /* 0x000fe200078fd8ff */
[----:B------:R-:W-:Y:S02]  /*0380*/  IMAD.MOV.U32 R9, RZ, RZ, RZ ;  /* 0x000000ffff097224 */ /* 0x000fe400078e00ff */
[----:B------:R-:W-:Y:S01]  /*0390*/  IMAD.MOV.U32 R3, RZ, RZ, R35 ;  /* 0x000000ffff037224 */ /* 0x000fe200078e0023 */
[----:B------:R-:W-:-:S07]  /*03a0*/  LOP3.LUT R0, R0, 0x3, RZ, 0xc0, !PT ;  /* 0x0000000300007812 */ /* 0x000fce00078ec0ff */
.L_x_4:
[----:B-----5:R-:W-:-:S06]  /*03b0*/  IMAD.WIDE.U32 R6, R3, 0x4, R4 ;  /* 0x0000000403067825 */ /* 0x020fcc00078e0004 */
[----:B------:R-:W2:Y:S01]  /*03c0*/  LD.E R6, desc[UR36][R6.64] ;  /* 0x0000002406067980 */ /* 0x000ea2000c101900 */
[----:B------:R-:W-:Y:S02]  /*03d0*/  VIADD R9, R9, 0x1 ;  /* 0x0000000109097836 */ /* 0x000fe40000000000 */
[C---:B------:R-:W-:Y:S02]  /*03e0*/  IMAD R11, R3.reuse, 0x4, R22 ;  /* 0x00000004030b7824 */ /* 0x040fe400078e0216 */
[----:B------:R-:W-:Y:S01]  /*03f0*/  IMAD R8, R3, 0x4, R24 ;  /* 0x0000000403087824 */ /* 0x000fe200078e0218 */
[----:B------:R-:W-:Y:S02]  /*0400*/  ISETP.NE.AND P0, PT, R9, R0, PT ;  /* 0x000000000900720c */ /* 0x000fe40003f05270 */
[----:B--2---:R-:W-:Y:S04]  /*0410*/  STS [R11], R6 ;  /* 0x000000060b007388 */ /* 0x004fe80000000800 */
[----:B------:R0:W-:Y:S02]  /*0420*/  STS [R8], R3 ;  /* 0x0000000308007388 */ /* 0x0001e40000000800 */
[----:B0-----:R-:W-:-:S05]  /*0430*/  VIADD R3, R3, 0x20 ;  /* 0x0000002003037836 */ /* 0x001fca0000000000 */
[----:B------:R-:W-:Y:S05]  /*0440*/  @P0 BRA `(.L_x_4) ;  /* 0xfffffffc00d80947 */ /* 0x000fea000383ffff */
.L_x_3:
[----:B------:R-:W-:Y:S05]  /*0450*/  BSYNC.RECONVERGENT B1 ;  /* 0x0000000000017941 */ /* 0x000fea0003800200 */
.L_x_2:
[----:B------:R-:W-:Y:S05]  /*0460*/  @!P1 BRA `(.L_x_1) ;  /* 0x0000000000609947 */ /* 0x000fea0003800000 */
.L_x_5:
[----:B-1---5:R-:W-:-:S05]  /*0470*/  IMAD.WIDE.U32 R10, R3, 0x4, R4 ;  /* 0x00000004030a7825 */ /* 0x022fca00078e0004 */
[----:B------:R-:W2:Y:S01]  /*0480*/  LD.E R0, desc[UR36][R10.64] ;  /* 0x000000240a007980 */ /* 0x000ea2000c101900 */
[C---:B------:R-:W-:Y:S02]  /*0490*/  VIADD R19, R3.reuse, 0x20 ;  /* 0x0000002003137836 */ /* 0x040fe40000000000 */
[C---:B------:R-:W-:Y:S02]  /*04a0*/  IMAD R17, R3.reuse, 0x4, R22 ;  /* 0x0000000403117824 */ /* 0x040fe400078e0216 */
[----:B------:R-:W-:Y:S02]  /*04b0*/  IMAD R12, R3, 0x4, R24 ;  /* 0x00000004030c7824 */ /* 0x000fe400078e0218 */
[----:B------:R-:W-:Y:S01]  /*04c0*/  IMAD.WIDE.U32 R6, R19, 0x4, R4 ;  /* 0x0000000413067825 */ /* 0x000fe200078e0004 */
[----:B--2---:R-:W-:Y:S04]  /*04d0*/  STS [R17], R0 ;  /* 0x0000000011007388 */ /* 0x004fe80000000800 */
[----:B------:R0:W-:Y:S04]  /*04e0*/  STS [R12], R3 ;  /* 0x000000030c007388 */ /* 0x0001e80000000800 */
[----:B------:R-:W2:Y:S01]  /*04f0*/  LD.E R6, desc[UR36][R6.64] ;  /* 0x0000002406067980 */ /* 0x000ea2000c101900 */
[----:B------:R-:W-:-:S04]  /*0500*/  VIADD R13, R3, 0x40 ;  /* 0x00000040030d7836 */ /* 0x000fc80000000000 */
[----:B------:R-:W-:Y:S01]  /*0510*/  IMAD.WIDE.U32 R8, R13, 0x4, R4 ;  /* 0x000000040d087825 */ /* 0x000fe200078e0004 */
[----:B--2---:R1:W-:Y:S04]  /*0520*/  STS [R17+0x80], R6 ;  /* 0x0000800611007388 */ /* 0x0043e80000000800 */
[----:B------:R1:W-:Y:S04]  /*0530*/  STS [R12+0x80], R19 ;  /* 0x000080130c007388 */ /* 0x0003e80000000800 */
[----:B------:R-:W2:Y:S01]  /*0540*/  LD.E R8, desc[UR36][R8.64] ;  /* 0x0000002408087980 */ /* 0x000ea2000c101900 */
[----:B------:R-:W-:-:S04]  /*0550*/  VIADD R15, R3, 0x60 ;  /* 0x00000060030f7836 */ /* 0x000fc80000000000 */
[----:B------:R-:W-:Y:S01]  /*0560*/  IMAD.WIDE.U32 R10, R15, 0x4, R4 ;  /* 0x000000040f0a7825 */ /* 0x000fe200078e0004 */
[----:B--2---:R1:W-:Y:S04]  /*0570*/  STS [R17+0x100], R8 ;  /* 0x0001000811007388 */ /* 0x0043e80000000800 */
[----:B------:R1:W-:Y:S04]  /*0580*/  STS [R12+0x100], R13 ;  /* 0x0001000d0c007388 */ /* 0x0003e80000000800 */
[----:B------:R-:W2:Y:S01]  /*0590*/  LD.E R10, desc[UR36][R10.64] ;  /* 0x000000240a0a7980 */ /* 0x000ea2000c101900 */
[----:B0-----:R-:W-:-:S05]  /*05a0*/  VIADD R3, R3, 0x80 ;  /* 0x0000008003037836 */ /* 0x001fca0000000000 */
[----:B------:R-:W-:Y:S01]  /*05b0*/  ISETP.GE.U32.AND P0, PT, R3, R29, PT ;  /* 0x0000001d0300720c */ /* 0x000fe20003f06070 */
[----:B--2---:R1:W-:Y:S04]  /*05c0*/  STS [R17+0x180], R10 ;  /* 0x0001800a11007388 */ /* 0x0043e80000000800 */
[----:B------:R1:W-:Y:S08]  /*05d0*/  STS [R12+0x180], R15 ;  /* 0x0001800f0c007388 */ /* 0x0003f00000000800 */
[----:B------:R-:W-:Y:S05]  /*05e0*/  @!P0 BRA `(.L_x_5) ;  /* 0xfffffffc00a08947 */ /* 0x000fea000383ffff */
.L_x_1:
[----:B------:R-:W-:Y:S05]  /*05f0*/  BSYNC.RECONVERGENT B0 ;  /* 0x0000000000007941 */ /* 0x000fea0003800200 */
.L_x_0:
[----:B------:R-:W-:Y:S01]  /*0600*/  MOV R0, 0x0 ;  /* 0x0000000000007802 */ /* 0x000fe20000000f00 */
[----:B------:R-:W-:Y:S02]  /*0610*/  IMAD.SHL.U32 R16, R30, 0x4, RZ ;  /* 0x000000041e107824 */ /* 0x000fe400078e00ff */
[----:B-----5:R-:W-:Y:S01]  /*0620*/  IMAD.MOV.U32 R5, RZ, RZ, RZ ;  /* 0x000000ffff057224 */ /* 0x020fe200078e00ff */
[----:B-1----:R0:W1:Y:S01]  /*0630*/  LDC.64 R6, c[0x4][R0] ;  /* 0x0100000000067b82 */ /* 0x0020620000000a00 */
[----:B------:R-:W-:-:S07]  /*0640*/  IMAD.MOV.U32 R4, RZ, RZ, R16 ;  /* 0x000000ffff047224 */ /* 0x000fce00078e0010 */
[----:B------:R-:W-:-:S07]  /*0650*/  LEPC R20, `(.L_x_6) ;  /* 0x000000001014794e */ /* 0x000fce0000000000 */
[----:B01----:R-:W-:Y:S05]  /*0660*/  CALL.ABS.NOINC R6 ;  /* 0x0000000006007343 */ /* 0x003fea0003c00000 */
.L_x_6:
[----:B------:R-:W-:-:S13]  /*0670*/  ISETP.GE.U32.AND P0, PT, R23, 0x20, PT ;  /* 0x000000201700780c */ /* 0x000fda0003f06070 */
[----:B------:R-:W-:Y:S05]  /*0680*/  @!P0 BRA `(.L_x_7) ;  /* 0x0000000000c88947 */ /* 0x000fea0003800000 */
[----:B------:R-:W-:Y:S01]  /*0690*/  ISETP.GT.U32.AND P0, PT, R16, RZ, PT ;  /* 0x000000ff1000720c */ /* 0x000fe20003f04070 */
[----:B------:R-:W-:Y:S02]  /*06a0*/  IMAD.MOV.U32 R9, RZ, RZ, RZ ;  /* 0x000000ffff097224 */ /* 0x000fe400078e00ff */
[----:B------:R-:W-:Y:S01]  /*06b0*/  IMAD.MOV.U32 R11, RZ, RZ, RZ ;  /* 0x000000ffff0b7224 */ /* 0x000fe200078e00ff */
[----:B------:R-:W-:-:S13]  /*06c0*/  ISETP.GT.U32.AND.EX P0, PT, RZ, RZ, PT, P0 ;  /* 0x000000ffff00720c */ /* 0x000fda0003f04100 */
[----:B------:R-:W-:Y:S01]  /*06d0*/  @!P0 IADD3 R6, P1, PT, R9, R4, RZ ;  /* 0x0000000409068210 */ /* 0x000fe20007f3e0ff */
[----:B------:R-:W-:-:S04]  /*06e0*/  @!P0 IMAD.MOV.U32 R9, RZ, RZ, 0x1 ;  /* 0x00000001ff098424 */ /* 0x000fc800078e00ff */
[----:B------:R-:W-:Y:S01]  /*06f0*/  @!P0 IMAD.X R7, R11, 0x1, R5, P1 ;  /* 0x000000010b078824 */ /* 0x000fe200008e0605 */
[CC--:B------:R-:W-:Y:S01]  /*0700*/  IADD3 R0, P3, PT, R16.reuse, -R9.reuse, RZ ;  /* 0x8000000910007210 */ /* 0x0c0fe20007f7e0ff */
[----:B------:R-:W-:Y:S01]  /*0710*/  @!P0 IMAD.MOV.U32 R11, RZ, RZ, RZ ;  /* 0x000000ffff0b8224 */ /* 0x000fe200078e00ff */
[----:B------:R-:W-:Y:S02]  /*0720*/  ISETP.GT.U32.AND P1, PT, R16, R9, PT ;  /* 0x000000091000720c */ /* 0x000fe40003f24070 */
[----:B------:R-:W-:Y:S01]  /*0730*/  ISETP.LE.U32.AND P2, PT, R0, 0x3, PT ;  /* 0x000000030000780c */ /* 0x000fe20003f43070 */
[----:B------:R-:W-:Y:S01]  /*0740*/  IMAD.X R0, RZ, RZ, ~R11, P3 ;  /* 0x000000ffff007224 */ /* 0x000fe200018e0e0b */
[----:B------:R0:W-:Y:S01]  /*0750*/  @!P0 ST.E.U8 desc[UR36][R6.64], RZ ;  /* 0x000000ff06008985 */ /* 0x0001e2000c101124 */
[----:B------:R-:W-:-:S04]  /*0760*/  ISETP.GT.U32.AND.EX P1, PT, RZ, R11, PT, P1 ;  /* 0x0000000bff00720c */ /* 0x000fc80003f24110 */
[----:B------:R-:W-:-:S13]  /*0770*/  ISETP.LE.U32.OR.EX P1, PT, R0, RZ, !P1, P2 ;  /* 0x000000ff0000720c */ /* 0x000fda0004f23520 */
[----:B0-----:R-:W-:Y:S05]  /*0780*/  @P1 BRA `(.L_x_8) ;  /* 0x0000000000401947 */ /* 0x001fea0003800000 */
[----:B------:R-:W-:Y:S01]  /*0790*/  IADD3 R0, P1, PT, R16, -0x3, RZ ;  /* 0xfffffffd10007810 */ /* 0x000fe20007f3e0ff */
[----:B------:R-:W-:Y:S01]  /*07a0*/  BSSY.RECONVERGENT B0, `(.L_x_8) ;  /* 0x000000e000007945 */ /* 0x000fe20003800200 */
[----:B------:R-:W-:-:S03]  /*07b0*/  PLOP3.LUT P0, PT, PT, PT, PT, 0x8, 0x80 ;  /* 0x000000000080781c */ /* 0x000fc60003f0e170 */
[----:B------:R-:W-:-:S10]  /*07c0*/  IMAD.X R3, RZ, RZ, -0x1, P1 ;  /* 0xffffffffff037424 */ /* 0x000fd400008e06ff */
.L_x_9:
[C---:B0-----:R-:W-:Y:S02]  /*07d0*/  IADD3 R6, P1, PT, R9.reuse, R4, RZ ;  /* 0x0000000409067210 */ /* 0x041fe40007f3e0ff */
[----:B------:R-:W-:-:S03]  /*07e0*/  IADD3 R9, P2, PT, R9, 0x4, RZ ;  /* 0x0000000409097810 */ /* 0x000fc60007f5e0ff */
[----:B------:R-:W-:Y:S01]  /*07f0*/  IMAD.X R7, R11, 0x1, R5, P1 ;  /* 0x000000010b077824 */ /* 0x000fe200008e0605 */
[----:B------:R-:W-:Y:S02]  /*0800*/  ISETP.GE.U32.AND P1, PT, R9, R0, PT ;  /* 0x000000000900720c */ /* 0x000fe40003f26070 */
[----:B------:R-:W-:Y:S02]  /*0810*/  IADD3.X R11, PT, PT, RZ, R11, RZ, P2, !PT ;  /* 0x0000000bff0b7210 */ /* 0x000fe400017fe4ff */
[----:B------:R0:W-:Y:S02]  /*0820*/  ST.E.U8 desc[UR36][R6.64], RZ ;  /* 0x000000ff06007985 */ /* 0x0001e4000c101124 */
[----:B------:R-:W-:Y:S02]  /*0830*/  ISETP.GE.U32.AND.EX P1, PT, R11, R3, PT, P1 ;  /* 0x000000030b00720c */ /* 0x000fe40003f26110 */
[----:B------:R0:W-:Y:S04]  /*0840*/  ST.E.U8 desc[UR36][R6.64+0x1], RZ ;  /* 0x000001ff06007985 */ /* 0x0001e8000c101124 */
[----:B------:R0:W-:Y:S04]  /*0850*/  ST.E.U8 desc[UR36][R6.64+0x2], RZ ;  /* 0x000002ff06007985 */ /* 0x0001e8000c101124 */
[----:B------:R0:W-:Y:S03]  /*0860*/  ST.E.U8 desc[UR36][R6.64+0x3], RZ ;  /* 0x000003ff06007985 */ /* 0x0001e6000c101124 */
[----:B------:R-:W-:Y:S05]  /*0870*/  @!P1 BRA `(.L_x_9) ;  /* 0xfffffffc00d49947 */ /* 0x000fea000383ffff */
[----:B------:R-:W-:Y:S05]  /*0880*/  BSYNC.RECONVERGENT B0 ;  /* 0x0000000000007941 */ /* 0x000fea0003800200 */
.L_x_8:
[CC--:B------:R-:W-:Y:S02]  /*0890*/  IADD3 R0, P3, PT, R16.reuse, -R9.reuse, RZ ;  /* 0x8000000910007210 */ /* 0x0c0fe40007f7e0ff */
[----:B------:R-:W-:Y:S02]  /*08a0*/  ISETP.GT.U32.AND P2, PT, R16, R9, PT ;  /* 0x000000091000720c */ /* 0x000fe40003f44070 */
[----:B------:R-:W-:Y:S01]  /*08b0*/  ISETP.LE.U32.AND P1, PT, R0, 0x1, PT ;  /* 0x000000010000780c */ /* 0x000fe20003f23070 */
[----:B------:R-:W-:Y:S01]  /*08c0*/  IMAD.X R0, RZ, RZ, ~R11, P3 ;  /* 0x000000ffff007224 */ /* 0x000fe200018e0e0b */
[----:B------:R-:W-:-:S04]  /*08d0*/  ISETP.GT.U32.AND.EX P2, PT, RZ, R11, PT, P2 ;  /* 0x0000000bff00720c */ /* 0x000fc80003f44120 */
[----:B------:R-:W-:-:S13]  /*08e0*/  ISETP.LE.U32.OR.EX P1, PT, R0, RZ, !P2, P1 ;  /* 0x000000ff0000720c */ /* 0x000fda0005723510 */
[C---:B------:R-:W-:Y:S02]  /*08f0*/  @!P1 IADD3 R12, P2, PT, R9.reuse, R4, RZ ;  /* 0x00000004090c9210 */ /* 0x040fe40007f5e0ff */
[----:B------:R-:W-:Y:S02]  /*0900*/  @!P1 IADD3 R9, P3, PT, R9, 0x2, RZ ;  /* 0x0000000209099810 */ /* 0x000fe40007f7e0ff */
[----:B------:R-:W-:Y:S01]  /*0910*/  @!P1 PLOP3.LUT P0, PT, PT, PT, PT, 0x8, 0x80 ;  /* 0x000000000080981c */ /* 0x000fe20003f0e170 */
[----:B------:R-:W-:Y:S01]  /*0920*/  @!P1 IMAD.X R13, R11, 0x1, R5, P2 ;  /* 0x000000010b0d9824 */ /* 0x000fe200010e0605 */
[----:B------:R-:W-:Y:S01]  /*0930*/  ISETP.LT.U32.AND P2, PT, R9, R16, PT ;  /* 0x000000100900720c */ /* 0x000fe20003f41070 */
[----:B------:R-:W-:-:S03]  /*0940*/  @!P1 IMAD.X R11, RZ, RZ, R11, P3 ;  /* 0x000000ffff0b9224 */ /* 0x000fc600018e060b */
[----:B------:R1:W-:Y:S02]  /*0950*/  @!P1 ST.E.U8 desc[UR36][R12.64], RZ ;  /* 0x000000ff0c009985 */ /* 0x0003e4000c101124 */
[----:B------:R-:W-:Y:S02]  /*0960*/  ISETP.LT.U32.OR.EX P0, PT, R11, RZ, P0, P2 ;  /* 0x000000ff0b00720c */ /* 0x000fe40000701520 */
[----:B------:R1:W-:Y:S11]  /*0970*/  @!P1 ST.E.U8 desc[UR36][R12.64+0x1], RZ ;  /* 0x000001ff0c009985 */ /* 0x0003f6000c101124 */
[----:B0-----:R-:W-:-:S05]  /*0980*/  @P0 IADD3 R6, P2, PT, R9, R4, RZ ;  /* 0x0000000409060210 */ /* 0x001fca0007f5e0ff */
[----:B------:R-:W-:-:S05]  /*0990*/  @P0 IMAD.X R7, R11, 0x1, R5, P2 ;  /* 0x000000010b070824 */ /* 0x000fca00010e0605 */
[----:B------:R1:W-:Y:S03]  /*09a0*/  @P0 ST.E.U8 desc[UR36][R6.64], RZ ;  /* 0x000000ff06000985 */ /* 0x0003e6000c101124 */
.L_x_7:
[----:B------:R-:W0:Y:S01]  /*09b0*/  LDC R39, c[0x0][0x398] ;  /* 0x0000e600ff277b82 */ /* 0x000e220000000800 */
[----:B------:R-:W-:Y:S01]  /*09c0*/  IADD3 R9, P0, PT, -R26, R35, RZ ;  /* 0x000000231a097210 */ /* 0x000fe20007f1e1ff */
[----:B------:R-:W-:Y:S01]  /*09d0*/  VIADD R32, R29, 0xffffffff ;  /* 0xffffffff1d207836 */ /* 0x000fe20000000000 */
[----:B------:R-:W-:Y:S01]  /*09e0*/  ISETP.NE.AND P2, PT, R25, 0x1f, PT ;  /* 0x0000001f1900780c */ /* 0x000fe20003f45270 */
[----:B------:R-:W-:Y:S01]  /*09f0*/  IMAD R30, R30, R31, RZ ;  /* 0x0000001f1e1e7224 */ /* 0x000fe200078e02ff */
[----:B------:R-:W-:Y:S01]  /*0a00*/  ISETP.NE.AND P4, PT, R28, UR39, PT ;  /* 0x000000271c007c0c */ /* 0x000fe2000bf85270 */
[----:B------:R-:W-:Y:S01]  /*0a10*/  IMAD.X R0, RZ, RZ, -0x1, P0 ;  /* 0xffffffffff007424 */ /* 0x000fe200000e06ff */
[C---:B------:R-:W-:Y:S01]  /*0a20*/  IADD3 R33, P0, PT, R35.reuse, 0x20, RZ ;  /* 0x0000002023217810 */ /* 0x040fe20007f1e0ff */
[----:B-1----:R-:W1:Y:S01]  /*0a30*/  LDC R12, c[0x0][0x3a0] ;  /* 0x0000e800ff0c7b82 */ /* 0x002e620000000800 */
[----:B------:R-:W-:Y:S01]  /*0a40*/  ISETP.NE.AND P3, PT, R35, R32, PT ;  /* 0x000000202300720c */ /* 0x000fe20003f65270 */
[----:B------:R-:W-:Y:S01]  /*0a50*/  IMAD.MOV.U32 R36, RZ, RZ, RZ ;  /* 0x000000ffff247224 */ /* 0x000fe200078e00ff */
[----:B------:R-:W-:Y:S01]  /*0a60*/  SHF.R.U64 R9, R9, 0x5, R0 ;  /* 0x0000000509097819 */ /* 0x000fe20000001200 */
[----:B------:R-:W-:Y:S01]  /*0a70*/  IMAD.X R34, RZ, RZ, RZ, P0 ;  /* 0x000000ffff227224 */ /* 0x000fe200000e06ff */
[----:B------:R-:W-:-:S02]  /*0a80*/  LOP3.LUT R0, RZ, R35, RZ, 0x33, !PT ;  /* 0x00000023ff007212 */ /* 0x000fc400078e33ff */
[----:B------:R-:W-:Y:S01]  /*0a90*/  IADD3 R35, P6, PT, R35, 0x40, RZ ;  /* 0x0000004023237810 */ /* 0x000fe20007fde0ff */
[----:B------:R-:W-:Y:S01]  /*0aa0*/  IMAD.IADD R6, R30, 0x1, R9 ;  /* 0x000000011e067824 */ /* 0x000fe200078e0209 */
[----:B------:R-:W-:Y:S02]  /*0ab0*/  IADD3 R11, P0, PT, -R26, R33, RZ ;  /* 0x000000211a0b7210 */ /* 0x000fe40007f1e1ff */
[----:B------:R-:W-:Y:S01]  /*0ac0*/  IADD3 R37, P5, PT, R29, R0, RZ ;  /* 0x000000001d257210 */ /* 0x000fe20007fbe0ff */
[----:B------:R-:W-:Y:S01]  /*0ad0*/  IMAD.X R38, RZ, RZ, RZ, P6 ;  /* 0x000000ffff267224 */ /* 0x000fe200030e06ff */
[----:B------:R-:W-:Y:S02]  /*0ae0*/  IADD3.X R10, PT, PT, R34, -0x1, RZ, P0, !PT ;  /* 0xffffffff220a7810 */ /* 0x000fe400007fe4ff */
[----:B------:R-:W-:Y:S01]  /*0af0*/  IADD3 R7, P6, PT, -R26, R35, RZ ;  /* 0x000000231a077210 */ /* 0x000fe20007fde1ff */
[----:B0-----:R-:W-:Y:S01]  /*0b00*/  IMAD R3, R39, 0x4, R24 ;  /* 0x0000000427037824 */ /* 0x001fe200078e0218 */
[--C-:B------:R-:W-:Y:S01]  /*0b10*/  SHF.R.U64 R11, R11, 0x5, R10.reuse ;  /* 0x000000050b0b7819 */ /* 0x100fe2000000120a */
[----:B------:R-:W-:Y:S01]  /*0b20*/  IMAD.X R40, RZ, RZ, -0x1, P5 ;  /* 0xffffffffff287424 */ /* 0x000fe200028e06ff */
[----:B------:R-:W-:Y:S01]  /*0b30*/  IADD3.X R0, PT, PT, R38, -0x1, RZ, P6, !PT ;  /* 0xffffffff26007810 */ /* 0x000fe200037fe4ff */
[----:B------:R-:W-:Y:S01]  /*0b40*/  IMAD R39, R39, 0x4, R3 ;  /* 0x0000000427277824 */ /* 0x000fe200078e0203 */
[----:B------:R-:W-:-:S02]  /*0b50*/  SHF.R.U32.HI R10, RZ, 0x5, R10 ;  /* 0x00000005ff0a7819 */ /* 0x000fc4000001160a */
[----:B------:R-:W-:Y:S01]  /*0b60*/  SHF.R.U64 R7, R7, 0x5, R0 ;  /* 0x0000000507077819 */ /* 0x000fe20000001200 */
[----:B-1----:R-:W-:Y:S01]  /*0b70*/  IMAD R41, R12, 0x4, R39 ;  /* 0x000000040c297824 */ /* 0x002fe200078e0227 */
[----:B------:R-:W-:Y:S01]  /*0b80*/  LEA R16, P5, R11, R4, 0x2 ;  /* 0x000000040b107211 */ /* 0x000fe200078a10ff */
[----:B------:R-:W-:Y:S01]  /*0b90*/  VIADD R8, R39, 0x8 ;  /* 0x0000000827087836 */ /* 0x000fe20000000000 */
[----:B------:R-:W-:Y:S01]  /*0ba0*/  SHF.R.U64 R46, R37, 0x5, R40 ;  /* 0x00000005252e7819 */ /* 0x000fe20000001228 */
[C---:B------:R-:W-:Y:S01]  /*0bb0*/  IMAD.IADD R12, R30.reuse, 0x1, R7 ;  /* 0x000000011e0c7824 */ /* 0x040fe200078e0207 */
[-C--:B------:R-:W-:Y:S01]  /*0bc0*/  LEA.HI.X R17, R11, R5.reuse, R10, 0x2, P5 ;  /* 0x000000050b117211 */ /* 0x080fe200028f140a */
[----:B------:R-:W-:Y:S01]  /*0bd0*/  IMAD.IADD R10, R30, 0x1, R11 ;  /* 0x000000011e0a7824 */ /* 0x000fe200078e020b */
[-C--:B------:R-:W-:Y:S01]  /*0be0*/  ISETP.NE.U32.AND P1, PT, R33, R32.reuse, PT ;  /* 0x000000202100720c */ /* 0x080fe20003f25070 */
[--C-:B------:R-:W-:Y:S01]  /*0bf0*/  IMAD R6, R6, 0x4, R41.reuse ;  /* 0x0000000406067824 */ /* 0x100fe200078e0229 */
[----:B------:R-:W-:Y:S01]  /*0c00*/  ISETP.NE.U32.AND P0, PT, R35, R32, PT ;  /* 0x000000202300720c */ /* 0x000fe20003f05070 */
[--C-:B------:R-:W-:Y:S01]  /*0c10*/  IMAD R10, R10, 0x4, R41.reuse ;  /* 0x000000040a0a7824 */ /* 0x100fe200078e0229 */
[----:B------:R-:W-:Y:S01]  /*0c20*/  SHF.R.U32.HI R9, RZ, 0x5, R0 ;  /* 0x00000005ff097819 */ /* 0x000fe20000011600 */
[----:B------:R-:W-:Y:S01]  /*0c30*/  IMAD R12, R12, 0x4, R41 ;  /* 0x000000040c0c7824 */ /* 0x000fe200078e0229 */
[----:B------:R-:W-:Y:S01]  /*0c40*/  ISETP.NE.AND.EX P1, PT, R34, RZ, PT, P1 ;  /* 0x000000ff2200720c */ /* 0x000fe20003f25310 */
[C---:B------:R-:W-:Y:S01]  /*0c50*/  VIADD R0, R39.reuse, 0x4 ;  /* 0x0000000427007836 */ /* 0x040fe20000000000 */
[----:B------:R-:W-:Y:S01]  /*0c60*/  ISETP.NE.AND.EX P0, PT, R38, RZ, PT, P0 ;  /* 0x000000ff2600720c */ /* 0x000fe20003f05300 */
[----:B------:R-:W-:Y:S01]  /*0c70*/  VIADD R42, R39, 0xc ;  /* 0x0000000c272a7836 */ /* 0x000fe20000000000 */
[----:B------:R-:W-:Y:S01]  /*0c80*/  LEA R18, P6, R7, R4, 0x2 ;  /* 0x0000000407127211 */ /* 0x000fe200078c10ff */
[----:B------:R-:W-:Y:S01]  /*0c90*/  VIADD R46, R46, 0x1 ;  /* 0x000000012e2e7836 */ /* 0x000fe20000000000 */
[----:B------:R-:W-:Y:S01]  /*0ca0*/  LEA R31, R31, UR38, 0x4 ;  /* 0x000000261f1f7c11 */ /* 0x000fe2000f8e20ff */
[----:B------:R-:W-:Y:S01]  /*0cb0*/  VIADD R43, R6, 0x10 ;  /* 0x00000010062b7836 */ /* 0x000fe20000000000 */
[----:B------:R-:W-:Y:S01]  /*0cc0*/  LEA.HI.X R19, R7, R5, R9, 0x2, P6 ;  /* 0x0000000507137211 */ /* 0x000fe200030f1409 */
[----:B------:R-:W-:Y:S01]  /*0cd0*/  VIADD R44, R10, 0x10 ;  /* 0x000000100a2c7836 */ /* 0x000fe20000000000 */
[----:B------:R-:W-:Y:S01]  /*0ce0*/  SEL R0, R0, RZ, !P4 ;  /* 0x000000ff00007207 */ /* 0x000fe20006000000 */
[----:B------:R-:W-:Y:S01]  /*0cf0*/  VIADD R45, R12, 0x10 ;  /* 0x000000100c2d7836 */ /* 0x000fe20000000000 */
[----:B------:R-:W-:-:S02]  /*0d00*/  SEL R8, R8, RZ, !P4 ;  /* 0x000000ff08087207 */ /* 0x000fc40006000000 */
[----:B------:R-:W-:Y:S02]  /*0d10*/  SEL R42, R42, RZ, !P4 ;  /* 0x000000ff2a2a7207 */ /* 0x000fe40006000000 */
[----:B------:R-:W-:Y:S02]  /*0d20*/  LOP3.LUT R46, R46, 0x3, RZ, 0xc0, !PT ;  /* 0x000000032e2e7812 */ /* 0x000fe400078ec0ff */
[----:B------:R-:W-:Y:S02]  /*0d30*/  @P2 SEL R43, R43, RZ, !P3 ;  /* 0x000000ff2b2b2207 */ /* 0x000fe40005800000 */
[----:B------:R-:W-:Y:S02]  /*0d40*/  @P2 SEL R44, R44, RZ, !P1 ;  /* 0x000000ff2c2c2207 */ /* 0x000fe40004800000 */
[----:B------:R-:W-:-:S07]  /*0d50*/  @P2 SEL R45, R45, RZ, !P0 ;  /* 0x000000ff2d2d2207 */ /* 0x000fce0004000000 */
.L_x_40:
[----:B------:R-:W-:Y:S01]  /*0d60*/  ISETP.GE.U32.AND P0, PT, R23, 0x20, PT ;  /* 0x000000201700780c */ /* 0x000fe20003f06070 */
[----:B------:R-:W-:Y:S02]  /*0d70*/  IMAD.MOV.U32 R47, RZ, RZ, R22 ;  /* 0x000000ffff2f7224 */ /* 0x000fe400078e0016 */
[----:B------:R-:W-:Y:S02]  /*0d80*/  IMAD.MOV.U32 R48, RZ, RZ, R24 ;  /* 0x000000ffff307224 */ /* 0x000fe400078e0018 */
[----:B------:R-:W-:Y:S02]  /*0d90*/  IMAD.MOV.U32 R22, RZ, RZ, R2 ;  /* 0x000000ffff167224 */ /* 0x000fe400078e0002 */
[----:B------:R-:W-:-:S06]  /*0da0*/  IMAD.MOV.U32 R24, RZ, RZ, R3 ;  /* 0x000000ffff187224 */ /* 0x000fcc00078e0003 */
[----:B---3--:R-:W-:Y:S05]  /*0db0*/  @!P0 BRA `(.L_x_10) ;  /* 0x0000000400308947 */ /* 0x008fea0003800000 */
[----:B------:R-:W-:Y:S01]  /*0dc0*/  ISETP.GE.U32.AND P0, PT, R23, 0x200, PT ;  /* 0x000002001700780c */ /* 0x000fe20003f06070 */
[----:B------:R-:W-:Y:S01]  /*0dd0*/  IMAD.MOV.U32 R7, RZ, RZ, RZ ;  /* 0x000000ffff077224 */ /* 0x000fe200078e00ff */
[----:B------:R-:W-:-:S11]  /*0de0*/  SHF.R.U32.HI R9, RZ, 0x5, R23 ;  /* 0x00000005ff097819 */ /* 0x000fd60000011617 */
[----:B------:R-:W-:Y:S05]  /*0df0*/  @!P0 BRA `(.L_x_11) ;  /* 0x00000000007c8947 */ /* 0x000fea0003800000 */
[----:B------:R-:W-:Y:S01]  /*0e00*/  VIMNMX.U32 R2, PT, PT, R9, 0x1, !PT ;  /* 0x0000000109027848 */ /* 0x000fe20007fe0000 */
[----:B------:R-:W-:Y:S01]  /*0e10*/  BSSY.RECONVERGENT B0, `(.L_x_12) ;  /* 0x000001c000007945 */ /* 0x000fe20003800200 */
[----:B------:R-:W-:Y:S02]  /*0e20*/  IADD3 R7, P0, PT, R4, 0x20, RZ ;  /* 0x0000002004077810 */ /* 0x000fe40007f1e0ff */
[----:B------:R-:W-:-:S03]  /*0e30*/  LOP3.LUT R11, R2, 0x7fffff0, RZ, 0xc0, !PT ;  /* 0x07fffff0020b7812 */ /* 0x000fc600078ec0ff */
[----:B------:R-:W-:Y:S02]  /*0e40*/  IMAD.X R10, RZ, RZ, R5, P0 ;  /* 0x000000ffff0a7224 */ /* 0x000fe400000e0605 */
[----:B------:R-:W-:-:S07]  /*0e50*/  IMAD.MOV R6, RZ, RZ, -R11 ;  /* 0x000000ffff067224 */ /* 0x000fce00078e0a0b */
.L_x_13:
[----:B0-----:R-:W-:Y:S01]  /*0e60*/  IMAD.MOV.U32 R2, RZ, RZ, R7 ;  /* 0x000000ffff027224 */ /* 0x001fe200078e0007 */
[----:B------:R-:W-:Y:S01]  /*0e70*/  MOV R3, R10 ;  /* 0x0000000a00037202 */ /* 0x000fe20000000f00 */
[----:B------:R-:W-:-:S03]  /*0e80*/  VIADD R6, R6, 0x10 ;  /* 0x0000001006067836 */ /* 0x000fc60000000000 */
[----:B------:R-:W-:Y:S01]  /*0e90*/  IADD3 R7, P1, PT, R2, 0x40, RZ ;  /* 0x0000004002077810 */ /* 0x000fe20007f3e0ff */
[----:B------:R0:W-:Y:S01]  /*0ea0*/  ST.E desc[UR36][R2.64+-0x20], RZ ;  /* 0xffffe0ff02007985 */ /* 0x0001e2000c101924 */
[----:B------:R-:W-:-:S03]  /*0eb0*/  ISETP.NE.AND P0, PT, R6, RZ, PT ;  /* 0x000000ff0600720c */ /* 0x000fc60003f05270 */
[----:B------:R0:W-:Y:S01]  /*0ec0*/  ST.E desc[UR36][R2.64+-0x1c], RZ ;  /* 0xffffe4ff02007985 */ /* 0x0001e2000c101924 */
[----:B------:R-:W-:-:S03]  /*0ed0*/  IMAD.X R10, RZ, RZ, R3, P1 ;  /* 0x000000ffff0a7224 */ /* 0x000fc600008e0603 */
[----:B------:R0:W-:Y:S04]  /*0ee0*/  ST.E desc[UR36][R2.64+-0x18], RZ ;  /* 0xffffe8ff02007985 */ /* 0x0001e8000c101924 */
        /* <DEDUP_REMOVED lines=12> */
[----:B------:R0:W-:Y:S01]  /*0fb0*/  ST.E desc[UR36][R2.64+0x1c], RZ ;  /* 0x00001cff02007985 */ /* 0x0001e2000c101924 */
[----:B------:R-:W-:Y:S05]  /*0fc0*/  @P0 BRA `(.L_x_13) ;  /* 0xfffffffc00a40947 */ /* 0x000fea000383ffff */
[----:B------:R-:W-:Y:S05]  /*0fd0*/  BSYNC.RECONVERGENT B0 ;  /* 0x0000000000007941 */ /* 0x000fea0003800200 */
.L_x_12:
[----:B------:R-:W-:-:S07]  /*0fe0*/  IMAD.MOV.U32 R7, RZ, RZ, R11 ;  /* 0x000000ffff077224 */ /* 0x000fce00078e000b */
.L_x_11:
[----:B------:R-:W-:-:S04]  /*0ff0*/  VIMNMX.U32 R9, PT, PT, R9, 0x1, !PT ;  /* 0x0000000109097848 */ /* 0x000fc80007fe0000 */
[----:B0-----:R-:W-:-:S04]  /*1000*/  LOP3.LUT R2, R9, 0xf, RZ, 0xc0, !PT ;  /* 0x0000000f09027812 */ /* 0x001fc800078ec0ff */
[----:B------:R-:W-:-:S13]  /*1010*/  ISETP.NE.AND P0, PT, R2, RZ, PT ;  /* 0x000000ff0200720c */ /* 0x000fda0003f05270 */
[----:B------:R-:W-:Y:S05]  /*1020*/  @!P0 BRA `(.L_x_10) ;  /* 0x0000000000948947 */ /* 0x000fea0003800000 */
[----:B------:R-:W-:Y:S02]  /*1030*/  ISETP.GE.U32.AND P0, PT, R2, 0x8, PT ;  /* 0x000000080200780c */ /* 0x000fe40003f06070 */
[----:B------:R-:W-:-:S04]  /*1040*/  LOP3.LUT R6, R9, 0x7, RZ, 0xc0, !PT ;  /* 0x0000000709067812 */ /* 0x000fc800078ec0ff */
[----:B------:R-:W-:-:S07]  /*1050*/  ISETP.NE.AND P1, PT, R6, RZ, PT ;  /* 0x000000ff0600720c */ /* 0x000fce0003f25270 */
[----:B------:R-:W-:Y:S06]  /*1060*/  @!P0 BRA `(.L_x_14) ;  /* 0x0000000000288947 */ /* 0x000fec0003800000 */
[----:B------:R-:W-:-:S04]  /*1070*/  IMAD.WIDE.U32 R2, R7, 0x4, R4 ;  /* 0x0000000407027825 */ /* 0x000fc800078e0004 */
[----:B------:R-:W-:Y:S01]  /*1080*/  VIADD R7, R7, 0x8 ;  /* 0x0000000807077836 */ /* 0x000fe20000000000 */
[----:B------:R0:W-:Y:S04]  /*1090*/  ST.E desc[UR36][R2.64], RZ ;  /* 0x000000ff02007985 */ /* 0x0001e8000c101924 */
[----:B------:R0:W-:Y:S04]  /*10a0*/  ST.E desc[UR36][R2.64+0x4], RZ ;  /* 0x000004ff02007985 */ /* 0x0001e8000c101924 */
[----:B------:R0:W-:Y:S04]  /*10b0*/  ST.E desc[UR36][R2.64+0x8], RZ ;  /* 0x000008ff02007985 */ /* 0x0001e8000c101924 */
[----:B------:R0:W-:Y:S04]  /*10c0*/  ST.E desc[UR36][R2.64+0xc], RZ ;  /* 0x00000cff02007985 */ /* 0x0001e8000c101924 */
[----:B------:R0:W-:Y:S04]  /*10d0*/  ST.E desc[UR36][R2.64+0x10], RZ ;  /* 0x000010ff02007985 */ /* 0x0001e8000c101924 */
[----:B------:R0:W-:Y:S04]  /*10e0*/  ST.E desc[UR36][R2.64+0x14], RZ ;  /* 0x000014ff02007985 */ /* 0x0001e8000c101924 */
[----:B------:R0:W-:Y:S04]  /*10f0*/  ST.E desc[UR36][R2.64+0x18], RZ ;  /* 0x000018ff02007985 */ /* 0x0001e8000c101924 */
[----:B------:R0:W-:Y:S02]  /*1100*/  ST.E desc[UR36][R2.64+0x1c], RZ ;  /* 0x00001cff02007985 */ /* 0x0001e4000c101924 */
.L_x_14:
[----:B------:R-:W-:Y:S05]  /*1110*/  @!P1 BRA `(.L_x_10) ;  /* 0x0000000000589947 */ /* 0x000fea0003800000 */
[----:B------:R-:W-:Y:S02]  /*1120*/  ISETP.GE.U32.AND P0, PT, R6, 0x4, PT ;  /* 0x000000040600780c */ /* 0x000fe40003f06070 */
[----:B------:R-:W-:-:S04]  /*1130*/  LOP3.LUT R9, R9, 0x3, RZ, 0xc0, !PT ;  /* 0x0000000309097812 */ /* 0x000fc800078ec0ff */
[----:B------:R-:W-:-:S07]  /*1140*/  ISETP.NE.AND P1, PT, R9, RZ, PT ;  /* 0x000000ff0900720c */ /* 0x000fce0003f25270 */
[----:B------:R-:W-:Y:S06]  /*1150*/  @!P0 BRA `(.L_x_15) ;  /* 0x0000000000208947 */ /* 0x000fec0003800000 */
[----:B0-----:R-:W-:Y:S02]  /*1160*/  IMAD.MOV.U32 R2, RZ, RZ, R4 ;  /* 0x000000ffff027224 */ /* 0x001fe400078e0004 */
[----:B------:R-:W-:Y:S02]  /*1170*/  IMAD.MOV.U32 R3, RZ, RZ, R5 ;  /* 0x000000ffff037224 */ /* 0x000fe400078e0005 */
[----:B------:R-:W-:-:S04]  /*1180*/  IMAD.WIDE.U32 R2, R7, 0x4, R2 ;  /* 0x0000000407027825 */ /* 0x000fc800078e0002 */
[----:B------:R-:W-:Y:S01]  /*1190*/  VIADD R7, R7, 0x4 ;  /* 0x0000000407077836 */ /* 0x000fe20000000000 */
[----:B------:R1:W-:Y:S04]  /*11a0*/  ST.E desc[UR36][R2.64], RZ ;  /* 0x000000ff02007985 */ /* 0x0003e8000c101924 */
[----:B------:R1:W-:Y:S04]  /*11b0*/  ST.E desc[UR36][R2.64+0x4], RZ ;  /* 0x000004ff02007985 */ /* 0x0003e8000c101924 */
[----:B------:R1:W-:Y:S04]  /*11c0*/  ST.E desc[UR36][R2.64+0x8], RZ ;  /* 0x000008ff02007985 */ /* 0x0003e8000c101924 */
[----:B------:R1:W-:Y:S02]  /*11d0*/  ST.E desc[UR36][R2.64+0xc], RZ ;  /* 0x00000cff02007985 */ /* 0x0003e4000c101924 */
.L_x_15:
[----:B------:R-:W-:Y:S05]  /*11e0*/  @!P1 BRA `(.L_x_10) ;  /* 0x0000000000249947 */ /* 0x000fea0003800000 */
[----:B01----:R-:W-:Y:S01]  /*11f0*/  IMAD.MOV.U32 R2, RZ, RZ, R4 ;  /* 0x000000ffff027224 */ /* 0x003fe200078e0004 */
[----:B------:R-:W-:Y:S01]  /*1200*/  ISETP.NE.AND P0, PT, R9, 0x1, PT ;  /* 0x000000010900780c */ /* 0x000fe20003f05270 */
[----:B------:R-:W-:Y:S02]  /*1210*/  IMAD.MOV.U32 R3, RZ, RZ, R5 ;  /* 0x000000ffff037224 */ /* 0x000fe400078e0005 */
[----:B------:R-:W-:-:S05]  /*1220*/  IMAD.WIDE.U32 R2, R7, 0x4, R2 ;  /* 0x0000000407027825 */ /* 0x000fca00078e0002 */
[----:B------:R2:W-:Y:S05]  /*1230*/  ST.E desc[UR36][R2.64], RZ ;  /* 0x000000ff02007985 */ /* 0x0005ea000c101924 */
[----:B------:R-:W-:Y:S05]  /*1240*/  @!P0 BRA `(.L_x_10) ;  /* 0x00000000000c8947 */ /* 0x000fea0003800000 */
[----:B------:R-:W-:Y:S01]  /*1250*/  ISETP.NE.AND P0, PT, R9, 0x2, PT ;  /* 0x000000020900780c */ /* 0x000fe20003f05270 */
[----:B------:R3:W-:-:S12]  /*1260*/  ST.E desc[UR36][R2.64+0x4], RZ ;  /* 0x000004ff02007985 */ /* 0x0007d8000c101924 */
[----:B------:R3:W-:Y:S02]  /*1270*/  @P0 ST.E desc[UR36][R2.64+0x8], RZ ;  /* 0x000008ff02000985 */ /* 0x0007e4000c101924 */
.L_x_10:
[----:B0123--:R-:W0:Y:S01]  /*1280*/  S2R R2, SR_TID.X ;  /* 0x0000000000027919 */ /* 0x00fe220000002100 */
[----:B------:R-:W-:Y:S01]  /*1290*/  BSSY B1, `(.L_x_16) ;  /* 0x0000174000017945 */ /* 0x000fe20003800000 */
[----:B0-----:R-:W-:-:S05]  /*12a0*/  LOP3.LUT R9, R2, 0x1f, RZ, 0xc0, !PT ;  /* 0x0000001f02097812 */ /* 0x001fca00078ec0ff */
[----:B------:R-:W-:-:S04]  /*12b0*/  IMAD.IADD R9, R9, 0x1, R26 ;  /* 0x0000000109097824 */ /* 0x000fc800078e021a */
[C---:B------:R-:W-:Y:S01]  /*12c0*/  IMAD R51, R9.reuse, 0x4, R47 ;  /* 0x0000000409337824 */ /* 0x040fe200078e022f */
[----:B------:R-:W-:-:S13]  /*12d0*/  ISETP.GE.U32.AND P0, PT, R9, R29, PT ;  /* 0x0000001d0900720c */ /* 0x000fda0003f06070 */
[----:B------:R-:W-:Y:S05]  /*12e0*/  @P0 BRA `(.L_x_17) ;  /* 0x0000001400b80947 */ /* 0x000fea0003800000 */
[----:B------:R-:W-:Y:S01]  /*12f0*/  ISETP.NE.U32.AND P0, PT, R46, RZ, PT ;  /* 0x000000ff2e00720c */ /* 0x000fe20003f05070 */
[----:B------:R-:W-:Y:S01]  /*1300*/  BSSY B0, `(.L_x_18) ;  /* 0x0000086000007945 */ /* 0x000fe20003800000 */
[----:B------:R-:W-:Y:S02]  /*1310*/  IMAD.MOV.U32 R50, RZ, RZ, R9 ;  /* 0x000000ffff327224 */ /* 0x000fe400078e0009 */
[----:B------:R-:W-:Y:S01]  /*1320*/  ISETP.NE.AND.EX P0, PT, RZ, RZ, PT, P0 ;  /* 0x000000ffff00720c */ /* 0x000fe20003f05300 */
[----:B------:R-:W-:-:S12]  /*1330*/  IMAD.MOV.U32 R49, RZ, RZ, RZ ;  /* 0x000000ffff317224 */ /* 0x000fd800078e00ff */
[----:B------:R-:W-:Y:S05]  /*1340*/  @!P0 BRA `(.L_x_19) ;  /* 0x0000000800048947 */ /* 0x000fea0003800000 */
[----:B------:R-:W0:Y:S01]  /*1350*/  LDS R3, [R51] ;  /* 0x0000000033037984 */ /* 0x000e220000000800 */
[----:B------:R-:W-:-:S05]  /*1360*/  IADD3 R2, P0, PT, -R26, R9, RZ ;  /* 0x000000091a027210 */ /* 0x000fca0007f1e1ff */
[----:B------:R-:W-:-:S05]  /*1370*/  IMAD.X R7, RZ, RZ, -0x1, P0 ;  /* 0xffffffffff077424 */ /* 0x000fca00000e06ff */
[--C-:B------:R-:W-:Y:S02]  /*1380*/  SHF.R.U64 R11, R2, 0x5, R7.reuse ;  /* 0x00000005020b7819 */ /* 0x100fe40000001207 */
[----:B------:R-:W-:Y:S02]  /*1390*/  SHF.R.U32.HI R7, RZ, 0x5, R7 ;  /* 0x00000005ff077819 */ /* 0x000fe40000011607 */
[----:B------:R-:W-:-:S04]  /*13a0*/  LEA R6, P0, R11, R4, 0x2 ;  /* 0x000000040b067211 */ /* 0x000fc800078010ff */
[----:B------:R-:W-:Y:S02]  /*13b0*/  LEA.HI.X R7, R11, R5, R7, 0x2, P0 ;  /* 0x000000050b077211 */ /* 0x000fe400000f1407 */
[----:B0-----:R-:W-:-:S04]  /*13c0*/  SHF.R.U32.HI R3, RZ, R36, R3 ;  /* 0x00000024ff037219 */ /* 0x001fc80000011603 */
[----:B------:R-:W-:-:S04]  /*13d0*/  LOP3.LUT R3, R3, 0x3, RZ, 0xc0, !PT ;  /* 0x0000000303037812 */ /* 0x000fc800078ec0ff */
[----:B------:R-:W-:-:S05]  /*13e0*/  IADD3 R2, P0, PT, R3, R6, RZ ;  /* 0x0000000603027210 */ /* 0x000fca0007f1e0ff */
[----:B------:R-:W-:-:S05]  /*13f0*/  IMAD.X R3, RZ, RZ, R7, P0 ;  /* 0x000000ffff037224 */ /* 0x000fca00000e0607 */
[----:B------:R-:W2:Y:S01]  /*1400*/  LD.E.U8 R10, desc[UR36][R2.64] ;  /* 0x00000024020a7980 */ /* 0x000ea2000c101100 */
[----:B------:R-:W-:Y:S01]  /*1410*/  UMOV UR4, 0xffffffff ;  /* 0xffffffff00047882 */ /* 0x000fe20000000000 */
[----:B--2---:R-:W-:-:S05]  /*1420*/  VIADD R11, R10, 0x1 ;  /* 0x000000010a0b7836 */ /* 0x004fca0000000000 */
[----:B------:R0:W-:Y:S04]  /*1430*/  ST.E.U8 desc[UR36][R2.64], R11 ;  /* 0x0000000b02007985 */ /* 0x0001e8000c101124 */
[----:B------:R0:W5:Y:S01]  /*1440*/  LD.E R10, desc[UR36][R6.64] ;  /* 0x00000024060a7980 */ /* 0x000162000c101900 */
[C---:B------:R-:W-:Y:S02]  /*1450*/  ISETP.GE.U32.AND P1, PT, R25.reuse, 0x10, PT ;  /* 0x000000101900780c */ /* 0x040fe40003f26070 */
[C---:B------:R-:W-:Y:S02]  /*1460*/  ISETP.GE.U32.AND P2, PT, R25.reuse, 0x8, PT ;  /* 0x000000081900780c */ /* 0x040fe40003f46070 */
[C---:B------:R-:W-:Y:S02]  /*1470*/  ISETP.GE.U32.AND P3, PT, R25.reuse, 0x4, PT ;  /* 0x000000041900780c */ /* 0x040fe40003f66070 */
[----:B------:R-:W-:-:S02]  /*1480*/  ISETP.GE.U32.AND P4, PT, R25, 0x2, PT ;  /* 0x000000021900780c */ /* 0x000fc40003f86070 */
[----:B------:R-:W-:Y:S01]  /*1490*/  ISETP.NE.AND P5, PT, R25, RZ, PT ;  /* 0x000000ff1900720c */ /* 0x000fe20003fa5270 */
[----:B0-----:R-:W-:-:S12]  /*14a0*/  BRA.DIV UR4, `(.L_x_20) ;  /* 0x0000003204847947 */ /* 0x001fd8000b800000 */
[----:B-----5:R-:W0:Y:S02]  /*14b0*/  SHFL.UP PT, R14, R10, 0x1, RZ ;  /* 0x042000000a0e7989 */ /* 0x020e2400000e00ff */
[----:B0-----:R-:W-:-:S05]  /*14c0*/  SEL R3, R14, RZ, P5 ;  /* 0x000000ff0e037207 */ /* 0x001fca0002800000 */
[----:B------:R-:W-:-:S05]  /*14d0*/  IMAD.IADD R2, R10, 0x1, R3 ;  /* 0x000000010a027824 */ /* 0x000fca00078e0203 */
[----:B------:R-:W0:Y:S02]  /*14e0*/  SHFL.UP PT, R14, R2, 0x2, RZ ;  /* 0x04400000020e7989 */ /* 0x000e2400000e00ff */
        /* <DEDUP_REMOVED lines=8> */
[----:B------:R0:W1:Y:S02]  /*1570*/  SHFL.UP PT, R14, R21, 0x10, RZ ;  /* 0x06000000150e7989 */ /* 0x00006400000e00ff */
.L_x_47:
[----:B------:R-:W2:Y:S01]  /*1580*/  S2R R3, SR_CgaCtaId ;  /* 0x0000000000037919 */ /* 0x000ea20000008800 */
[----:B------:R-:W-:Y:S01]  /*1590*/  MOV R2, 0x400 ;  /* 0x0000040000027802 */ /* 0x000fe20000000f00 */
[----:B------:R-:W-:Y:S01]  /*15a0*/  VIADD R32, R29, 0xffffffff ;  /* 0xffffffff1d207836 */ /* 0x000fe20000000000 */
[----:B-1----:R-:W-:Y:S01]  /*15b0*/  SEL R14, R14, RZ, P1 ;  /* 0x000000ff0e0e7207 */ /* 0x002fe20000800000 */
[----:B------:R-:W1:Y:S01]  /*15c0*/  S2R R11, SR_SWINHI ;  /* 0x00000000000b7919 */ /* 0x000e620000002f00 */
[----:B------:R-:W-:Y:S02]  /*15d0*/  IMAD.MOV.U32 R50, RZ, RZ, R33 ;  /* 0x000000ffff327224 */ /* 0x000fe400078e0021 */
[----:B------:R-:W-:Y:S01]  /*15e0*/  ISETP.NE.AND P6, PT, R9, R32, PT ;  /* 0x000000200900720c */ /* 0x000fe20003fc5270 */
[----:B------:R-:W-:Y:S02]  /*15f0*/  IMAD.IADD R14, R21, 0x1, R14 ;  /* 0x00000001150e7824 */ /* 0x000fe400078e020e */
[----:B------:R-:W-:Y:S01]  /*1600*/  IMAD.MOV.U32 R49, RZ, RZ, R34 ;  /* 0x000000ffff317224 */ /* 0x000fe200078e0022 */
[----:B------:R-:W-:-:S02]  /*1610*/  ISETP.NE.AND P6, PT, R25, 0x1f, P6 ;  /* 0x0000001f1900780c */ /* 0x000fc400037c5270 */
[----:B--2---:R-:W-:-:S04]  /*1620*/  LEA R2, R3, R2, 0x18 ;  /* 0x0000000203027211 */ /* 0x004fc800078ec0ff */
[----:B------:R-:W-:Y:S02]  /*1630*/  MOV R2, R2 ;  /* 0x0000000200027202 */ /* 0x000fe40000000f00 */
[----:B-1----:R-:W-:Y:S01]  /*1640*/  MOV R3, R11 ;  /* 0x0000000b00037202 */ /* 0x002fe20000000f00 */
[----:B------:R-:W-:Y:S01]  /*1650*/  IMAD.IADD R11, R14, 0x1, -R10 ;  /* 0x000000010e0b7824 */ /* 0x000fe200078e0a0a */
[----:B------:R-:W-:-:S04]  /*1660*/  ISETP.EQ.U32.AND P0, PT, R2, RZ, PT ;  /* 0x000000ff0200720c */ /* 0x000fc80003f02070 */
[----:B------:R-:W-:-:S13]  /*1670*/  ISETP.EQ.OR.EX P6, PT, R3, RZ, P6, P0 ;  /* 0x000000ff0300720c */ /* 0x000fda00037c2700 */
[----:B------:R1:W-:Y:S01]  /*1680*/  @!P6 STS [R43], R14 ;  /* 0x0000000e2b00e388 */ /* 0x0003e20000000800 */
[----:B------:R-:W-:-:S03]  /*1690*/  ISETP.NE.U32.AND P6, PT, R46, 0x1, PT ;  /* 0x000000012e00780c */ /* 0x000fc60003fc5070 */
[----:B------:R1:W-:Y:S01]  /*16a0*/  ST.E desc[UR36][R6.64], R11 ;  /* 0x0000000b06007985 */ /* 0x0003e2000c101924 */
[----:B------:R-:W-:-:S13]  /*16b0*/  ISETP.NE.AND.EX P6, PT, RZ, RZ, PT, P6 ;  /* 0x000000ffff00720c */ /* 0x000fda0003fc5360 */
[----:B-1----:R-:W-:Y:S05]  /*16c0*/  @!P6 BRA `(.L_x_19) ;  /* 0x000000040024e947 */ /* 0x002fea0003800000 */
[----:B------:R-:W1:Y:S02]  /*16d0*/  LDS R7, [R51+0x80] ;  /* 0x0000800033077984 */ /* 0x000e640000000800 */
[----:B-1----:R-:W-:-:S04]  /*16e0*/  SHF.R.U32.HI R7, RZ, R36, R7 ;  /* 0x00000024ff077219 */ /* 0x002fc80000011607 */
        /* <DEDUP_REMOVED lines=8> */
[----:B------:R-:W-:Y:S05]  /*1770*/  BRA.DIV UR4, `(.L_x_21) ;  /* 0x0000003204607947 */ /* 0x000fea000b800000 */
[----:B-----5:R-:W2:Y:S02]  /*1780*/  SHFL.UP PT, R14, R10, 0x1, RZ ;  /* 0x042000000a0e7989 */ /* 0x020ea400000e00ff */
[----:B--2---:R-:W-:-:S05]  /*1790*/  SEL R13, R14, RZ, P5 ;  /* 0x000000ff0e0d7207 */ /* 0x004fca0002800000 */
[----:B------:R-:W-:-:S05]  /*17a0*/  IMAD.IADD R13, R10, 0x1, R13 ;  /* 0x000000010a0d7824 */ /* 0x000fca00078e020d */
[----:B------:R-:W1:Y:S02]  /*17b0*/  SHFL.UP PT, R14, R13, 0x2, RZ ;  /* 0x044000000d0e7989 */ /* 0x000e6400000e00ff */
[----:B-1----:R-:W-:-:S05]  /*17c0*/  SEL R6, R14, RZ, P4 ;  /* 0x000000ff0e067207 */ /* 0x002fca0002000000 */
[----:B------:R-:W-:-:S05]  /*17d0*/  IMAD.IADD R6, R13, 0x1, R6 ;  /* 0x000000010d067824 */ /* 0x000fca00078e0206 */
[----:B------:R-:W1:Y:S02]  /*17e0*/  SHFL.UP PT, R14, R6, 0x4, RZ ;  /* 0x04800000060e7989 */ /* 0x000e6400000e00ff */
[----:B-1----:R-:W-:-:S05]  /*17f0*/  SEL R7, R14, RZ, P3 ;  /* 0x000000ff0e077207 */ /* 0x002fca0001800000 */
[----:B------:R-:W-:-:S05]  /*1800*/  IMAD.IADD R7, R6, 0x1, R7 ;  /* 0x0000000106077824 */ /* 0x000fca00078e0207 */
[----:B------:R-:W1:Y:S02]  /*1810*/  SHFL.UP PT, R14, R7, 0x8, RZ ;  /* 0x05000000070e7989 */ /* 0x000e6400000e00ff */
[----:B-1----:R-:W-:-:S05]  /*1820*/  SEL R14, R14, RZ, P2 ;  /* 0x000000ff0e0e7207 */ /* 0x002fca0001000000 */
[----:B------:R-:W-:-:S05]  /*1830*/  IMAD.IADD R20, R7, 0x1, R14 ;  /* 0x0000000107147824 */ /* 0x000fca00078e020e */
[----:B------:R1:W2:Y:S02]  /*1840*/  SHFL.UP PT, R14, R20, 0x10, RZ ;  /* 0x06000000140e7989 */ /* 0x0002a400000e00ff */
.L_x_54:
[----:B------:R-:W-:Y:S01]  /*1850*/  ISETP.NE.U32.AND P6, PT, R33, R32, PT ;  /* 0x000000202100720c */ /* 0x000fe20003fc5070 */
[----:B------:R-:W-:Y:S01]  /*1860*/  IMAD.MOV.U32 R50, RZ, RZ, R35 ;  /* 0x000000ffff327224 */ /* 0x000fe200078e0023 */
[----:B--2---:R-:W-:Y:S02]  /*1870*/  SEL R7, R14, RZ, P1 ;  /* 0x000000ff0e077207 */ /* 0x004fe40000800000 */
[----:B------:R-:W-:Y:S02]  /*1880*/  ISETP.NE.AND.EX P6, PT, R34, RZ, PT, P6 ;  /* 0x000000ff2200720c */ /* 0x000fe40003fc5360 */
[----:B------:R-:W-:Y:S01]  /*1890*/  MOV R49, R38 ;  /* 0x0000002600317202 */ /* 0x000fe20000000f00 */
[----:B------:R-:W-:Y:S01]  /*18a0*/  IMAD.IADD R11, R20, 0x1, R7 ;  /* 0x00000001140b7824 */ /* 0x000fe200078e0207 */
[----:B------:R-:W-:-:S03]  /*18b0*/  ISETP.NE.AND P6, PT, R25, 0x1f, P6 ;  /* 0x0000001f1900780c */ /* 0x000fc600037c5270 */
[----:B------:R-:W-:Y:S01]  /*18c0*/  IMAD.IADD R7, R11, 0x1, -R10 ;  /* 0x000000010b077824 */ /* 0x000fe200078e0a0a */
[----:B------:R-:W-:-:S13]  /*18d0*/  ISETP.EQ.OR.EX P6, PT, R3, RZ, P6, P0 ;  /* 0x000000ff0300720c */ /* 0x000fda00037c2700 */
[----:B------:R2:W-:Y:S01]  /*18e0*/  @!P6 STS [R44], R11 ;  /* 0x0000000b2c00e388 */ /* 0x0005e20000000800 */
[----:B------:R-:W-:-:S03]  /*18f0*/  ISETP.NE.U32.AND P6, PT, R46, 0x2, PT ;  /* 0x000000022e00780c */ /* 0x000fc60003fc5070 */
[----:B------:R2:W-:Y:S01]  /*1900*/  ST.E desc[UR36][R16.64], R7 ;  /* 0x0000000710007985 */ /* 0x0005e2000c101924 */
[----:B------:R-:W-:-:S13]  /*1910*/  ISETP.NE.AND.EX P6, PT, RZ, RZ, PT, P6 ;  /* 0x000000ffff00720c */ /* 0x000fda0003fc5360 */
[----:B--2---:R-:W-:Y:S05]  /*1920*/  @!P6 BRA `(.L_x_19) ;  /* 0x00000000008ce947 */ /* 0x004fea0003800000 */
[----:B------:R-:W2:Y:S02]  /*1930*/  LDS R7, [R51+0x100] ;  /* 0x0001000033077984 */ /* 0x000ea40000000800 */
[----:B--2---:R-:W-:-:S04]  /*1940*/  SHF.R.U32.HI R7, RZ, R36, R7 ;  /* 0x00000024ff077219 */ /* 0x004fc80000011607 */
        /* <DEDUP_REMOVED lines=9> */
[----:B-----5:R-:W3:Y:S02]  /*19e0*/  SHFL.UP PT, R14, R10, 0x1, RZ ;  /* 0x042000000a0e7989 */ /* 0x020ee400000e00ff */
[----:B---3--:R-:W-:-:S05]  /*19f0*/  SEL R13, R14, RZ, P5 ;  /* 0x000000ff0e0d7207 */ /* 0x008fca0002800000 */
[----:B------:R-:W-:-:S05]  /*1a00*/  IMAD.IADD R13, R10, 0x1, R13 ;  /* 0x000000010a0d7824 */ /* 0x000fca00078e020d */
[----:B------:R-:W2:Y:S02]  /*1a10*/  SHFL.UP PT, R14, R13, 0x2, RZ ;  /* 0x044000000d0e7989 */ /* 0x000ea400000e00ff */
[----:B--2---:R-:W-:-:S05]  /*1a20*/  SEL R6, R14, RZ, P4 ;  /* 0x000000ff0e067207 */ /* 0x004fca0002000000 */
[----:B------:R-:W-:-:S05]  /*1a30*/  IMAD.IADD R6, R13, 0x1, R6 ;  /* 0x000000010d067824 */ /* 0x000fca00078e0206 */
[----:B------:R-:W2:Y:S02]  /*1a40*/  SHFL.UP PT, R14, R6, 0x4, RZ ;  /* 0x04800000060e7989 */ /* 0x000ea400000e00ff */
[----:B--2---:R-:W-:-:S05]  /*1a50*/  SEL R7, R14, RZ, P3 ;  /* 0x000000ff0e077207 */ /* 0x004fca0001800000 */
[----:B------:R-:W-:-:S05]  /*1a60*/  IMAD.IADD R7, R6, 0x1, R7 ;  /* 0x0000000106077824 */ /* 0x000fca00078e0207 */
[----:B------:R-:W2:Y:S02]  /*1a70*/  SHFL.UP PT, R14, R7, 0x8, RZ ;  /* 0x05000000070e7989 */ /* 0x000ea400000e00ff */
[----:B--2---:R-:W-:-:S05]  /*1a80*/  SEL R14, R14, RZ, P2 ;  /* 0x000000ff0e0e7207 */ /* 0x004fca0001000000 */
[----:B-1----:R-:W-:-:S05]  /*1a90*/  IMAD.IADD R20, R7, 0x1, R14 ;  /* 0x0000000107147824 */ /* 0x002fca00078e020e */
[----:B------:R1:W2:Y:S02]  /*1aa0*/  SHFL.UP PT, R14, R20, 0x10, RZ ;  /* 0x06000000140e7989 */ /* 0x0002a400000e00ff */
.L_x_61:
[----:B------:R-:W-:-:S04]  /*1ab0*/  ISETP.NE.U32.AND P2, PT, R35, R32, PT ;  /* 0x000000202300720c */ /* 0x000fc80003f45070 */
[----:B------:R-:W-:-:S04]  /*1ac0*/  ISETP.NE.AND.EX P2, PT, R38, RZ, PT, P2 ;  /* 0x000000ff2600720c */ /* 0x000fc80003f45320 */
[----:B------:R-:W-:-:S04]  /*1ad0*/  ISETP.NE.AND P2, PT, R25, 0x1f, P2 ;  /* 0x0000001f1900780c */ /* 0x000fc80001745270 */
[----:B------:R-:W-:Y:S02]  /*1ae0*/  ISETP.EQ.OR.EX P2, PT, R3, RZ, P2, P0 ;  /* 0x000000ff0300720c */ /* 0x000fe40001742700 */
[----:B--2---:R-:W-:Y:S02]  /*1af0*/  SEL R3, R14, RZ, P1 ;  /* 0x000000ff0e037207 */ /* 0x004fe40000800000 */
[----:B------:R-:W-:-:S03]  /*1b00*/  IADD3 R50, P0, PT, R9, 0x60, RZ ;  /* 0x0000006009327810 */ /* 0x000fc60007f1e0ff */
[----:B-1----:R-:W-:Y:S02]  /*1b10*/  IMAD.IADD R20, R20, 0x1, R3 ;  /* 0x0000000114147824 */ /* 0x002fe400078e0203 */
[----:B------:R-:W-:Y:S02]  /*1b20*/  IMAD.X R49, RZ, RZ, RZ, P0 ;  /* 0x000000ffff317224 */ /* 0x000fe400000e06ff */
[----:B------:R-:W-:Y:S02]  /*1b30*/  IMAD.IADD R3, R20, 0x1, -R10 ;  /* 0x0000000114037824 */ /* 0x000fe400078e0a0a */
[----:B------:R2:W-:Y:S04]  /*1b40*/  @!P2 STS [R45], R20 ;  /* 0x000000142d00a388 */ /* 0x0005e80000000800 */
[----:B------:R2:W-:Y:S02]  /*1b50*/  ST.E desc[UR36][R18.64], R3 ;  /* 0x0000000312007985 */ /* 0x0005e4000c101924 */
.L_x_19:
[----:B------:R-:W-:Y:S05]  /*1b60*/  BSYNC B0 ;  /* 0x0000000000007941 */ /* 0x000fea0003800000 */
.L_x_18:
[----:B------:R-:W-:-:S04]  /*1b70*/  ISETP.GE.U32.AND P0, PT, R37, 0x60, PT ;  /* 0x000000602500780c */ /* 0x000fc80003f06070 */
[----:B------:R-:W-:-:S13]  /*1b80*/  ISETP.GE.U32.AND.EX P0, PT, R40, RZ, PT, P0 ;  /* 0x000000ff2800720c */ /* 0x000fda0003f06100 */
[----:B------:R-:W-:Y:S05]  /*1b90*/  @!P0 BRA `(.L_x_17) ;  /* 0x0000000c008c8947 */ /* 0x000fea0003800000 */
[----:B--2---:R-:W2:Y:S01]  /*1ba0*/  S2R R3, SR_CgaCtaId ;  /* 0x0000000000037919 */ /* 0x004ea20000008800 */
[----:B------:R-:W3:Y:S01]  /*1bb0*/  S2UR UR5, SR_CgaCtaId ;  /* 0x00000000000579c3 */ /* 0x000ee20000008800 */
[----:B------:R-:W-:Y:S01]  /*1bc0*/  MOV R2, 0x400 ;  /* 0x0000040000027802 */ /* 0x000fe20000000f00 */
[----:B------:R-:W-:Y:S01]  /*1bd0*/  UMOV UR4, 0x400 ;  /* 0x0000040000047882 */ /* 0x000fe20000000000 */
[----:B------:R-:W0:Y:S01]  /*1be0*/  S2R R7, SR_SWINHI ;  /* 0x0000000000077919 */ /* 0x000e220000002f00 */
[C---:B------:R-:W-:Y:S02]  /*1bf0*/  ISETP.GE.U32.AND P0, PT, R25.reuse, 0x8, PT ;  /* 0x000000081900780c */ /* 0x040fe40003f06070 */
[C---:B------:R-:W-:Y:S02]  /*1c00*/  ISETP.GE.U32.AND P6, PT, R25.reuse, 0x10, PT ;  /* 0x000000101900780c */ /* 0x040fe40003fc6070 */
[----:B------:R-:W4:Y:S01]  /*1c10*/  S2UR UR6, SR_SWINHI ;  /* 0x00000000000679c3 */ /* 0x000f220000002f00 */
[----:B------:R-:W-:-:S02]  /*1c20*/  ISETP.GE.U32.AND P5, PT, R25, 0x10, PT ;  /* 0x000000101900780c */ /* 0x000fc40003fa6070 */
[C---:B------:R-:W-:Y:S02]  /*1c30*/  ISETP.GE.U32.AND P4, PT, R25.reuse, 0x8, PT ;  /* 0x000000081900780c */ /* 0x040fe40003f86070 */
[C---:B------:R-:W-:Y:S02]  /*1c40*/  ISETP.GE.U32.AND P3, PT, R25.reuse, 0x4, PT ;  /* 0x000000041900780c */ /* 0x040fe40003f66070 */
[C---:B------:R-:W-:Y:S02]  /*1c50*/  ISETP.GE.U32.AND P2, PT, R25.reuse, 0x2, PT ;  /* 0x000000021900780c */ /* 0x040fe40003f46070 */
[----:B------:R-:W-:Y:S01]  /*1c60*/  ISETP.NE.AND P1, PT, R25, RZ, PT ;  /* 0x000000ff1900720c */ /* 0x000fe20003f25270 */
[----:B---3--:R-:W-:Y:S01]  /*1c70*/  ULEA UR4, UR5, UR4, 0x18 ;  /* 0x0000000405047291 */ /* 0x008fe2000f8ec0ff */
[----:B--2---:R-:W-:-:S06]  /*1c80*/  LEA R2, R3, R2, 0x18 ;  /* 0x0000000203027211 */ /* 0x004fcc00078ec0ff */
[----:B------:R-:W-:Y:S01]  /*1c90*/  UMOV UR4, UR4 ;  /* 0x0000000400047c82 */ /* 0x000fe20008000000 */
[----:B----4-:R-:W-:Y:S01]  /*1ca0*/  UMOV UR5, UR6 ;  /* 0x0000000600057c82 */ /* 0x010fe20008000000 */
[----:B------:R-:W-:Y:S01]  /*1cb0*/  P2R R3, PR, RZ, 0x40 ;  /* 0x00000040ff037803 */ /* 0x000fe20000000000 */
[----:B------:R-:W-:Y:S01]  /*1cc0*/  IMAD.U32 R3, RZ, RZ, UR5 ;  /* 0x00000005ff037e24 */ /* 0x000fe2000f8e00ff */
[----:B-1----:R-:W-:Y:S02]  /*1cd0*/  MOV R20, R2 ;  /* 0x0000000200147202 */ /* 0x002fe40000000f00 */
[----:B0-----:R-:W-:Y:S02]  /*1ce0*/  MOV R21, R7 ;  /* 0x0000000700157202 */ /* 0x001fe40000000f00 */
[----:B------:R-:W-:Y:S01]  /*1cf0*/  P2R R2, PR, RZ, 0x1 ;  /* 0x00000001ff027803 */ /* 0x000fe20000000000 */
[----:B------:R-:W-:Y:S01]  /*1d00*/  IMAD.U32 R2, RZ, RZ, UR4 ;  /* 0x00000004ff027e24 */ /* 0x000fe2000f8e00ff */
[----:B------:R-:W-:-:S02]  /*1d10*/  ISETP.GE.U32.AND P0, PT, R25, 0x4, PT ;  /* 0x000000041900780c */ /* 0x000fc40003f06070 */
[C---:B------:R-:W-:Y:S02]  /*1d20*/  ISETP.GE.U32.AND P6, PT, R25.reuse, 0x2, PT ;  /* 0x000000021900780c */ /* 0x040fe40003fc6070 */
[----:B------:R-:W-:Y:S02]  /*1d30*/  P2R R6, PR, RZ, 0x1 ;  /* 0x00000001ff067803 */ /* 0x000fe40000000000 */
[----:B------:R-:W-:-:S04]  /*1d40*/  ISETP.NE.AND P0, PT, R25, RZ, PT ;  /* 0x000000ff1900720c */ /* 0x000fc80003f05270 */
[----:B------:R-:W-:Y:S02]  /*1d50*/  P2R R6, PR, RZ, 0x1 ;  /* 0x00000001ff067803 */ /* 0x000fe40000000000 */
[----:B------:R-:W-:-:S07]  /*1d60*/  P2R R6, PR, RZ, 0x40 ;  /* 0x00000040ff067803 */ /* 0x000fce0000000000 */
.L_x_24:
[----:B------:R-:W-:Y:S01]  /*1d70*/  IMAD R10, R50, 0x4, R47 ;  /* 0x00000004320a7824 */ /* 0x000fe200078e022f */
[----:B------:R-:W-:-:S04]  /*1d80*/  IADD3 R11, P0, PT, -R26, R50, RZ ;  /* 0x000000321a0b7210 */ /* 0x000fc80007f1e1ff */
[----:B------:R-:W0:Y:S01]  /*1d90*/  LDS R9, [R10] ;  /* 0x000000000a097984 */ /* 0x000e220000000800 */
[----:B------:R-:W-:-:S04]  /*1da0*/  IADD3.X R6, PT, PT, R49, -0x1, RZ, P0, !PT ;  /* 0xffffffff31067810 */ /* 0x000fc800007fe4ff */
        /* <DEDUP_REMOVED lines=9> */
[----:B------:R-:W-:Y:S01]  /*1e40*/  IMAD.IADD R14, R30, 0x1, R11 ;  /* 0x000000011e0e7824 */ /* 0x000fe200078e020b */
[----:B------:R-:W-:-:S03]  /*1e50*/  ISETP.NE.U32.AND P0, PT, R50, R32, PT ;  /* 0x000000203200720c */ /* 0x000fc60003f05070 */
[----:B------:R-:W-:Y:S01]  /*1e60*/  IMAD R14, R14, 0x4, R41 ;  /* 0x000000040e0e7824 */ /* 0x000fe200078e0229 */
[----:B------:R-:W-:Y:S01]  /*1e70*/  ISETP.NE.AND.EX P0, PT, R49, RZ, PT, P0 ;  /* 0x000000ff3100720c */ /* 0x000fe20003f05300 */
[----:B--2---:R-:W-:-:S05]  /*1e80*/  VIADD R15, R9, 0x1 ;  /* 0x00000001090f7836 */ /* 0x004fca0000000000 */
[----:B------:R0:W-:Y:S04]  /*1e90*/  ST.E.U8 desc[UR36][R12.64], R15 ;  /* 0x0000000f0c007985 */ /* 0x0001e8000c101124 */
[----:B------:R0:W5:Y:S01]  /*1ea0*/  LD.E R9, desc[UR36][R6.64] ;  /* 0x0000002406097980 */ /* 0x000162000c101900 */
[----:B------:R-:W-:Y:S01]  /*1eb0*/  VIADD R14, R14, 0x10 ;  /* 0x000000100e0e7836 */ /* 0x000fe20000000000 */
[----:B------:R-:W-:Y:S01]  /*1ec0*/  ISETP.NE.AND P6, PT, R25, 0x1f, P0 ;  /* 0x0000001f1900780c */ /* 0x000fe200007c5270 */
[----:B------:R-:W-:Y:S01]  /*1ed0*/  UMOV UR4, 0xffffffff ;  /* 0xffffffff00047882 */ /* 0x000fe20000000000 */
[----:B------:R-:W-:Y:S02]  /*1ee0*/  ISETP.EQ.U32.AND P0, PT, R2, RZ, PT ;  /* 0x000000ff0200720c */ /* 0x000fe40003f02070 */
[----:B------:R-:W-:-:S02]  /*1ef0*/  SEL R52, R14, RZ, !P6 ;  /* 0x000000ff0e347207 */ /* 0x000fc40007000000 */
[----:B------:R-:W-:-:S04]  /*1f00*/  ISETP.EQ.OR.EX P6, PT, R3, RZ, P6, P0 ;  /* 0x000000ff0300720c */ /* 0x000fc800037c2700 */
[----:B------:R-:W-:Y:S01]  /*1f10*/  P2R R2, PR, RZ, 0x40 ;  /* 0x00000040ff027803 */ /* 0x000fe20000000000 */
[----:B0-----:R-:W-:Y:S08]  /*1f20*/  BRA.DIV UR4, `(.L_x_23) ;  /* 0x0000002e04ac7947 */ /* 0x001ff0000b800000 */
[----:B-----5:R-:W0:Y:S01]  /*1f30*/  SHFL.UP PT, R14, R9, 0x1, RZ ;  /* 0x04200000090e7989 */ /* 0x020e2200000e00ff */
[----:B------:R-:W-:Y:S02]  /*1f40*/  ISETP.NE.AND P6, PT, R2, RZ, PT ;  /* 0x000000ff0200720c */ /* 0x000fe40003fc5270 */
[----:B0-----:R-:W-:Y:S02]  /*1f50*/  SEL R14, R14, RZ, P1 ;  /* 0x000000ff0e0e7207 */ /* 0x001fe40000800000 */
[----:B------:R-:W-:-:S03]  /*1f60*/  IADD3 R11, P1, PT, R50, 0x20, RZ ;  /* 0x00000020320b7810 */ /* 0x000fc60007f3e0ff */
[----:B------:R-:W-:Y:S02]  /*1f70*/  IMAD.IADD R13, R9, 0x1, R14 ;  /* 0x00000001090d7824 */ /* 0x000fe400078e020e */
[----:B------:R-:W-:Y:S01]  /*1f80*/  IMAD.X R12, RZ, RZ, R49, P1 ;  /* 0x000000ffff0c7224 */ /* 0x000fe200008e0631 */
[----:B------:R-:W-:Y:S02]  /*1f90*/  IADD3 R15, P1, PT, -R26, R11, RZ ;  /* 0x0000000b1a0f7210 */ /* 0x000fe40007f3e1ff */
[----:B------:R-:W0:Y:S02]  /*1fa0*/  SHFL.UP PT, R14, R13, 0x2, RZ ;  /* 0x044000000d0e7989 */ /* 0x000e2400000e00ff */
[----:B0-----:R-:W-:-:S05]  /*1fb0*/  SEL R2, R14, RZ, P2 ;  /* 0x000000ff0e027207 */ /* 0x001fca0001000000 */
[----:B------:R-:W-:-:S05]  /*1fc0*/  IMAD.IADD R2, R13, 0x1, R2 ;  /* 0x000000010d027824 */ /* 0x000fca00078e0202 */
[----:B------:R-:W0:Y:S02]  /*1fd0*/  SHFL.UP PT, R14, R2, 0x4, RZ ;  /* 0x04800000020e7989 */ /* 0x000e2400000e00ff */
[----:B0-----:R-:W-:-:S05]  /*1fe0*/  SEL R3, R14, RZ, P3 ;  /* 0x000000ff0e037207 */ /* 0x001fca0001800000 */
[----:B------:R-:W-:Y:S01]  /*1ff0*/  IMAD.IADD R3, R2, 0x1, R3 ;  /* 0x0000000102037824 */ /* 0x000fe200078e0203 */
[----:B------:R-:W-:-:S04]  /*2000*/  IADD3.X R2, PT, PT, R12, -0x1, RZ, P1, !PT ;  /* 0xffffffff0c027810 */ /* 0x000fc80000ffe4ff */
[----:B------:R-:W0:Y:S01]  /*2010*/  SHFL.UP PT, R14, R3, 0x8, RZ ;  /* 0x05000000030e7989 */ /* 0x000e2200000e00ff */
[--C-:B------:R-:W-:Y:S02]  /*2020*/  SHF.R.U64 R15, R15, 0x5, R2.reuse ;  /* 0x000000050f0f7819 */ /* 0x100fe40000001202 */
[----:B------:R-:W-:Y:S02]  /*2030*/  SHF.R.U32.HI R2, RZ, 0x5, R2 ;  /* 0x00000005ff027819 */ /* 0x000fe40000011602 */
[----:B0-----:R-:W-:-:S05]  /*2040*/  SEL R14, R14, RZ, P4 ;  /* 0x000000ff0e0e7207 */ /* 0x001fca0002000000 */
[----:B------:R-:W-:-:S05]  /*2050*/  IMAD.IADD R53, R3, 0x1, R14 ;  /* 0x0000000103357824 */ /* 0x000fca00078e020e */
[----:B------:R-:W0:Y:S02]  /*2060*/  SHFL.UP PT, R14, R53, 0x10, RZ ;  /* 0x06000000350e7989 */ /* 0x000e2400000e00ff */
[----:B0-----:R-:W-:-:S05]  /*2070*/  SEL R14, R14, RZ, P5 ;  /* 0x000000ff0e0e7207 */ /* 0x001fca0002800000 */
[----:B------:R-:W-:Y:S01]  /*2080*/  IMAD.IADD R14, R53, 0x1, R14 ;  /* 0x00000001350e7824 */ /* 0x000fe200078e020e */
[----:B------:R-:W-:-:S03]  /*2090*/  LEA R53, P1, R15, R4, 0x2 ;  /* 0x000000040f357211 */ /* 0x000fc600078210ff */
[----:B------:R-:W-:Y:S01]  /*20a0*/  IMAD.IADD R9, R14, 0x1, -R9 ;  /* 0x000000010e097824 */ /* 0x000fe200078e0a09 */
[----:B------:R0:W-:Y:S04]  /*20b0*/  @!P6 STS [R52], R14 ;  /* 0x0000000e3400e388 */ /* 0x0001e80000000800 */
[----:B------:R-:W-:Y:S04]  /*20c0*/  ST.E desc[UR36][R6.64], R9 ;  /* 0x0000000906007985 */ /* 0x000fe8000c101924 */
[----:B------:R-:W1:Y:S01]  /*20d0*/  LDS R13, [R10+0x80] ;  /* 0x000080000a0d7984 */ /* 0x000e620000000800 */
[----:B0-----:R-:W-:-:S02]  /*20e0*/  LEA.HI.X R14, R15, R5, R2, 0x2, P1 ;  /* 0x000000050f0e7211 */ /* 0x001fc400008f1402 */
[----:B-1----:R-:W-:-:S04]  /*20f0*/  SHF.R.U32.HI R13, RZ, R36, R13 ;  /* 0x00000024ff0d7219 */ /* 0x002fc8000001160d */
[----:B------:R-:W-:-:S04]  /*2100*/  LOP3.LUT R13, R13, 0x3, RZ, 0xc0, !PT ;  /* 0x000000030d0d7812 */ /* 0x000fc800078ec0ff */
[----:B------:R-:W-:-:S05]  /*2110*/  IADD3 R2, P1, PT, R13, R53, RZ ;  /* 0x000000350d027210 */ /* 0x000fca0007f3e0ff */
[----:B------:R-:W-:-:S05]  /*2120*/  IMAD.X R3, RZ, RZ, R14, P1 ;  /* 0x000000ffff037224 */ /* 0x000fca00008e060e */
[----:B------:R-:W2:Y:S01]  /*2130*/  LD.E.U8 R6, desc[UR36][R2.64] ;  /* 0x0000002402067980 */ /* 0x000ea2000c101100 */
[----:B------:R-:W-:Y:S01]  /*2140*/  ISETP.NE.AND P6, PT, R25, RZ, PT ;  /* 0x000000ff1900720c */ /* 0x000fe20003fc5270 */
[----:B--2---:R-:W-:Y:S02]  /*2150*/  VIADD R7, R6, 0x1 ;  /* 0x0000000106077836 */ /* 0x004fe40000000000 */
[----:B------:R-:W-:-:S03]  /*2160*/  IMAD.MOV.U32 R6, RZ, RZ, R53 ;  /* 0x000000ffff067224 */ /* 0x000fc600078e0035 */
[----:B------:R0:W-:Y:S02]  /*2170*/  ST.E.U8 desc[UR36][R2.64], R7 ;  /* 0x0000000702007985 */ /* 0x0001e4000c101124 */
[----:B0-----:R-:W-:-:S05]  /*2180*/  IMAD.MOV.U32 R7, RZ, RZ, R14 ;  /* 0x000000ffff077224 */ /* 0x001fca00078e000e */
[----:B------:R-:W2:Y:S01]  /*2190*/  LD.E R9, desc[UR36][R6.64] ;  /* 0x0000002406097980 */ /* 0x000ea2000c101900 */
[----:B------:R-:W-:Y:S01]  /*21a0*/  PLOP3.LUT P1, PT, P6, PT, PT, 0x80, 0x8 ;  /* 0x000000000008781c */ /* 0x000fe2000372f070 */
[----:B------:R-:W-:Y:S01]  /*21b0*/  IMAD.IADD R15, R30, 0x1, R15 ;  /* 0x000000011e0f7824 */ /* 0x000fe200078e020f */
[----:B------:R-:W-:Y:S02]  /*21c0*/  ISETP.GE.U32.AND P6, PT, R25, 0x2, PT ;  /* 0x000000021900780c */ /* 0x000fe40003fc6070 */
[----:B------:R-:W-:Y:S01]  /*21d0*/  ISETP.NE.U32.AND P5, PT, R11, R32, PT ;  /* 0x000000200b00720c */ /* 0x000fe20003fa5070 */
[----:B------:R-:W-:Y:S01]  /*21e0*/  IMAD R15, R15, 0x4, R41 ;  /* 0x000000040f0f7824 */ /* 0x000fe200078e0229 */
[----:B------:R-:W-:Y:S02]  /*21f0*/  PLOP3.LUT P2, PT, P6, PT, PT, 0x80, 0x8 ;  /* 0x000000000008781c */ /* 0x000fe4000374f070 */
[----:B------:R-:W-:Y:S02]  /*2200*/  ISETP.GE.U32.AND P6, PT, R25, 0x4, PT ;  /* 0x000000041900780c */ /* 0x000fe40003fc6070 */
[----:B------:R-:W-:-:S02]  /*2210*/  ISETP.NE.AND.EX P5, PT, R12, RZ, PT, P5 ;  /* 0x000000ff0c00720c */ /* 0x000fc40003fa5350 */
[----:B------:R-:W-:Y:S02]  /*2220*/  PLOP3.LUT P3, PT, P6, PT, PT, 0x80, 0x8 ;  /* 0x000000000008781c */ /* 0x000fe4000376f070 */
[C---:B------:R-:W-:Y:S02]  /*2230*/  ISETP.GE.U32.AND P6, PT, R25.reuse, 0x8, PT ;  /* 0x000000081900780c */ /* 0x040fe40003fc6070 */
[----:B------:R-:W-:Y:S02]  /*2240*/  ISETP.NE.AND P5, PT, R25, 0x1f, P5 ;  /* 0x0000001f1900780c */ /* 0x000fe40002fa5270 */
[----:B------:R-:W-:Y:S02]  /*2250*/  PLOP3.LUT P4, PT, P6, PT, PT, 0x80, 0x8 ;  /* 0x000000000008781c */ /* 0x000fe4000378f070 */
[----:B------:R-:W-:-:S04]  /*2260*/  IADD3 R15, PT, PT, R15, 0x10, RZ ;  /* 0x000000100f0f7810 */ /* 0x000fc80007ffe0ff */
[----:B------:R-:W-:Y:S01]  /*2270*/  SEL R53, R15, RZ, !P5 ;  /* 0x000000ff0f357207 */ /* 0x000fe20006800000 */
[----:B--2---:R-:W0:Y:S02]  /*2280*/  SHFL.UP PT, R14, R9, 0x1, RZ ;  /* 0x04200000090e7989 */ /* 0x004e2400000e00ff */
        /* <DEDUP_REMOVED lines=10> */
[----:B------:R-:W-:Y:S02]  /*2330*/  IMAD.IADD R52, R2, 0x1, R3 ;  /* 0x0000000102347824 */ /* 0x000fe400078e0203 */
[----:B------:R-:W-:Y:S02]  /*2340*/  IMAD.MOV.U32 R3, RZ, RZ, R21 ;  /* 0x000000ffff037224 */ /* 0x000fe400078e0015 */
[----:B------:R-:W-:Y:S01]  /*2350*/  IMAD.MOV.U32 R2, RZ, RZ, R20 ;  /* 0x000000ffff027224 */ /* 0x000fe200078e0014 */
[----:B------:R-:W0:Y:S02]  /*2360*/  SHFL.UP PT, R14, R52, 0x10, RZ ;  /* 0x06000000340e7989 */ /* 0x000e2400000e00ff */
[----:B------:R-:W-:Y:S02]  /*2370*/  ISETP.EQ.OR.EX P6, PT, R3, RZ, P5, P0 ;  /* 0x000000ff0300720c */ /* 0x000fe40002fc2700 */
[----:B------:R-:W-:-:S04]  /*2380*/  ISETP.GE.U32.AND P5, PT, R25, 0x10, PT ;  /* 0x000000101900780c */ /* 0x000fc80003fa6070 */
[----:B0-----:R-:W-:-:S05]  /*2390*/  SEL R11, R14, RZ, P5 ;  /* 0x000000ff0e0b7207 */ /* 0x001fca0002800000 */
[----:B------:R-:W-:-:S04]  /*23a0*/  IMAD.IADD R52, R52, 0x1, R11 ;  /* 0x0000000134347824 */ /* 0x000fc800078e020b */
[----:B------:R-:W-:Y:S01]  /*23b0*/  IMAD.IADD R13, R52, 0x1, -R9 ;  /* 0x00000001340d7824 */ /* 0x000fe200078e0a09 */
[----:B------:R-:W-:Y:S01]  /*23c0*/  @!P6 STS [R53], R52 ;  /* 0x000000343500e388 */ /* 0x000fe20000000800 */
[----:B------:R-:W-:-:S03]  /*23d0*/  IADD3 R11, P6, PT, R50, 0x40, RZ ;  /* 0x00000040320b7810 */ /* 0x000fc60007fde0ff */
[----:B------:R-:W-:Y:S02]  /*23e0*/  ST.E desc[UR36][R6.64], R13 ;  /* 0x0000000d06007985 */ /* 0x000fe4000c101924 */
[----:B------:R-:W-:Y:S01]  /*23f0*/  IMAD.X R12, RZ, RZ, R49, P6 ;  /* 0x000000ffff0c7224 */ /* 0x000fe200030e0631 */
[----:B------:R-:W-:Y:S01]  /*2400*/  IADD3 R15, P6, PT, -R26, R11, RZ ;  /* 0x0000000b1a0f7210 */ /* 0x000fe20007fde1ff */
[----:B------:R-:W0:Y:S03]  /*2410*/  LDS R53, [R10+0x100] ;  /* 0x000100000a357984 */ /* 0x000e260000000800 */
        /* <DEDUP_REMOVED lines=9> */
[----:B------:R-:W2:Y:S02]  /*24b0*/  LD.E.U8 R6, desc[UR36][R52.64] ;  /* 0x0000002434067980 */ /* 0x000ea4000c101100 */
[----:B--2---:R-:W-:Y:S02]  /*24c0*/  VIADD R7, R6, 0x1 ;  /* 0x0000000106077836 */ /* 0x004fe40000000000 */
[----:B------:R-:W-:-:S03]  /*24d0*/  IMAD.MOV.U32 R6, RZ, RZ, R9 ;  /* 0x000000ffff067224 */ /* 0x000fc600078e0009 */
[----:B------:R0:W-:Y:S02]  /*24e0*/  ST.E.U8 desc[UR36][R52.64], R7 ;  /* 0x0000000734007985 */ /* 0x0001e4000c101124 */
[----:B0-----:R-:W-:-:S05]  /*24f0*/  IMAD.MOV.U32 R7, RZ, RZ, R14 ;  /* 0x000000ffff077224 */ /* 0x001fca00078e000e */
[----:B------:R-:W2:Y:S01]  /*2500*/  LD.E R9, desc[UR36][R6.64] ;  /* 0x0000002406097980 */ /* 0x000ea2000c101900 */
[----:B------:R-:W-:Y:S01]  /*2510*/  IMAD.IADD R52, R30, 0x1, R15 ;  /* 0x000000011e347824 */ /* 0x000fe200078e020f */
[----:B------:R-:W-:-:S03]  /*2520*/  ISETP.NE.U32.AND P6, PT, R11, R32, PT ;  /* 0x000000200b00720c */ /* 0x000fc60003fc5070 */
[----:B------:R-:W-:Y:S01]  /*2530*/  IMAD R52, R52, 0x4, R41 ;  /* 0x0000000434347824 */ /* 0x000fe200078e0229 */
[----:B------:R-:W-:-:S03]  /*2540*/  ISETP.NE.AND.EX P6, PT, R12, RZ, PT, P6 ;  /* 0x000000ff0c00720c */ /* 0x000fc60003fc5360 */
[----:B------:R-:W-:Y:S01]  /*2550*/  VIADD R52, R52, 0x10 ;  /* 0x0000001034347836 */ /* 0x000fe20000000000 */
[----:B------:R-:W-:-:S04]  /*2560*/  ISETP.NE.AND P6, PT, R25, 0x1f, P6 ;  /* 0x0000001f1900780c */ /* 0x000fc800037c5270 */
[----:B------:R-:W-:Y:S02]  /*2570*/  SEL R52, R52, RZ, !P6 ;  /* 0x000000ff34347207 */ /* 0x000fe40007000000 */
[----:B------:R-:W-:Y:S01]  /*2580*/  ISETP.EQ.OR.EX P6, PT, R3, RZ, P6, P0 ;  /* 0x000000ff0300720c */ /* 0x000fe200037c2700 */
        /* <DEDUP_REMOVED lines=14> */
[----:B------:R-:W-:-:S04]  /*2670*/  IMAD.IADD R13, R13, 0x1, R14 ;  /* 0x000000010d0d7824 */ /* 0x000fc800078e020e */
[----:B------:R-:W-:Y:S01]  /*2680*/  IMAD.IADD R9, R13, 0x1, -R9 ;  /* 0x000000010d097824 */ /* 0x000fe200078e0a09 */
[----:B------:R-:W-:Y:S01]  /*2690*/  @!P6 STS [R52], R13 ;  /* 0x0000000d3400e388 */ /* 0x000fe20000000800 */
[----:B------:R-:W-:-:S03]  /*26a0*/  IADD3 R15, P6, PT, R50, 0x60, RZ ;  /* 0x00000060320f7810 */ /* 0x000fc60007fde0ff */
[----:B------:R0:W-:Y:S02]  /*26b0*/  ST.E desc[UR36][R6.64], R9 ;  /* 0x0000000906007985 */ /* 0x0001e4000c101924 */
[----:B------:R-:W-:Y:S01]  /*26c0*/  IMAD.X R11, RZ, RZ, R49, P6 ;  /* 0x000000ffff0b7224 */ /* 0x000fe200030e0631 */
[----:B------:R-:W-:Y:S01]  /*26d0*/  IADD3 R12, P6, PT, -R26, R15, RZ ;  /* 0x0000000f1a0c7210 */ /* 0x000fe20007fde1ff */
[----:B------:R-:W1:Y:S03]  /*26e0*/  LDS R13, [R10+0x180] ;  /* 0x000180000a0d7984 */ /* 0x000e660000000800 */
[----:B------:R-:W-:-:S04]  /*26f0*/  IADD3.X R53, PT, PT, R11, -0x1, RZ, P6, !PT ;  /* 0xffffffff0b357810 */ /* 0x000fc800037fe4ff */
[--C-:B0-----:R-:W-:Y:S02]  /*2700*/  SHF.R.U64 R9, R12, 0x5, R53.reuse ;  /* 0x000000050c097819 */ /* 0x101fe40000001235 */
[----:B------:R-:W-:Y:S02]  /*2710*/  SHF.R.U32.HI R53, RZ, 0x5, R53 ;  /* 0x00000005ff357819 */ /* 0x000fe40000011635 */
[----:B------:R-:W-:Y:S01]  /*2720*/  LEA R14, P6, R9, R4, 0x2 ;  /* 0x00000004090e7211 */ /* 0x000fe200078c10ff */
[----:B------:R-:W-:-:S03]  /*2730*/  IMAD.IADD R52, R30, 0x1, R9 ;  /* 0x000000011e347824 */ /* 0x000fc600078e0209 */
[----:B------:R-:W-:Y:S01]  /*2740*/  LEA.HI.X R53, R9, R5, R53, 0x2, P6 ;  /* 0x0000000509357211 */ /* 0x000fe200030f1435 */
[----:B------:R-:W-:-:S04]  /*2750*/  IMAD R52, R52, 0x4, R41 ;  /* 0x0000000434347824 */ /* 0x000fc800078e0229 */
[----:B------:R-:W-:Y:S01]  /*2760*/  VIADD R52, R52, 0x10 ;  /* 0x0000001034347836 */ /* 0x000fe20000000000 */
[----:B-1----:R-:W-:-:S04]  /*2770*/  SHF.R.U32.HI R13, RZ, R36, R13 ;  /* 0x00000024ff0d7219 */ /* 0x002fc8000001160d */
[----:B------:R-:W-:-:S04]  /*2780*/  LOP3.LUT R13, R13, 0x3, RZ, 0xc0, !PT ;  /* 0x000000030d0d7812 */ /* 0x000fc800078ec0ff */
[----:B------:R-:W-:-:S05]  /*2790*/  IADD3 R12, P6, PT, R13, R14, RZ ;  /* 0x0000000e0d0c7210 */ /* 0x000fca0007fde0ff */
[----:B------:R-:W-:Y:S01]  /*27a0*/  IMAD.X R13, RZ, RZ, R53, P6 ;  /* 0x000000ffff0d7224 */ /* 0x000fe200030e0635 */
[----:B------:R-:W-:-:S04]  /*27b0*/  ISETP.NE.U32.AND P6, PT, R15, R32, PT ;  /* 0x000000200f00720c */ /* 0x000fc80003fc5070 */
[----:B------:R-:W2:Y:S01]  /*27c0*/  LD.E.U8 R6, desc[UR36][R12.64] ;  /* 0x000000240c067980 */ /* 0x000ea2000c101100 */
[----:B------:R-:W-:-:S04]  /*27d0*/  ISETP.NE.AND.EX P6, PT, R11, RZ, PT, P6 ;  /* 0x000000ff0b00720c */ /* 0x000fc80003fc5360 */
[----:B------:R-:W-:-:S04]  /*27e0*/  ISETP.NE.AND P6, PT, R25, 0x1f, P6 ;  /* 0x0000001f1900780c */ /* 0x000fc800037c5270 */
[----:B------:R-:W-:Y:S02]  /*27f0*/  SEL R9, R52, RZ, !P6 ;  /* 0x000000ff34097207 */ /* 0x000fe40007000000 */
[----:B------:R-:W-:Y:S01]  /*2800*/  ISETP.EQ.OR.EX P0, PT, R3, RZ, P6, P0 ;  /* 0x000000ff0300720c */ /* 0x000fe20003702700 */
[----:B--2---:R-:W-:Y:S02]  /*2810*/  VIADD R7, R6, 0x1 ;  /* 0x0000000106077836 */ /* 0x004fe40000000000 */
[----:B------:R-:W-:-:S03]  /*2820*/  IMAD.MOV.U32 R6, RZ, RZ, R14 ;  /* 0x000000ffff067224 */ /* 0x000fc600078e000e */
[----:B------:R0:W-:Y:S02]  /*2830*/  ST.E.U8 desc[UR36][R12.64], R7 ;  /* 0x000000070c007985 */ /* 0x0001e4000c101124 */
[----:B0-----:R-:W-:-:S05]  /*2840*/  IMAD.MOV.U32 R7, RZ, RZ, R53 ;  /* 0x000000ffff077224 */ /* 0x001fca00078e0035 */
[----:B------:R-:W2:Y:S04]  /*2850*/  LD.E R10, desc[UR36][R6.64] ;  /* 0x00000024060a7980 */ /* 0x000ea8000c101900 */
        /* <DEDUP_REMOVED lines=13> */
.L_x_83:
[----:B-1----:R-:W-:-:S05]  /*2930*/  SEL R11, R14, RZ, P5 ;  /* 0x000000ff0e0b7207 */ /* 0x002fca0002800000 */
[----:B0-----:R-:W-:-:S04]  /*2940*/  IMAD.IADD R52, R52, 0x1, R11 ;  /* 0x0000000134347824 */ /* 0x001fc800078e020b */
[----:B------:R-:W-:Y:S01]  /*2950*/  IMAD.IADD R11, R52, 0x1, -R10 ;  /* 0x00000001340b7824 */ /* 0x000fe200078e0a0a */
[----:B------:R3:W-:Y:S01]  /*2960*/  @!P0 STS [R9], R52 ;  /* 0x0000003409008388 */ /* 0x0007e20000000800 */
[----:B------:R-:W-:-:S03]  /*2970*/  IADD3 R50, P0, PT, R50, 0x80, RZ ;  /* 0x0000008032327810 */ /* 0x000fc60007f1e0ff */
[----:B------:R3:W-:Y:S02]  /*2980*/  ST.E desc[UR36][R6.64], R11 ;  /* 0x0000000b06007985 */ /* 0x0007e4000c101924 */
[----:B------:R-:W-:Y:S01]  /*2990*/  IMAD.X R49, RZ, RZ, R49, P0 ;  /* 0x000000ffff317224 */ /* 0x000fe200000e0631 */
[----:B------:R-:W-:-:S04]  /*29a0*/  ISETP.GE.U32.AND P0, PT, R50, R29, PT ;  /* 0x0000001d3200720c */ /* 0x000fc80003f06070 */
[----:B------:R-:W-:-:S13]  /*29b0*/  ISETP.GE.U32.AND.EX P0, PT, R49, RZ, PT, P0 ;  /* 0x000000ff3100720c */ /* 0x000fda0003f06100 */
[----:B---3--:R-:W-:Y:S05]  /*29c0*/  @!P0 BRA `(.L_x_24) ;  /* 0xfffffff000e88947 */ /* 0x008fea000383ffff */
.L_x_17:
[----:B------:R-:W-:Y:S05]  /*29d0*/  BSYNC B1 ;  /* 0x0000000000017941 */ /* 0x000fea0003800000 */
.L_x_16:
[----:B-12---:R-:W-:Y:S01]  /*29e0*/  SHF.R.U32.HI R20, RZ, 0x5, R23 ;  /* 0x00000005ff147819 */ /* 0x006fe20000011617 */
[----:B------:R-:W-:Y:S01]  /*29f0*/  BSSY B0, `(.L_x_25) ;  /* 0x000002f000007945 */ /* 0x000fe20003800000 */
[----:B------:R-:W-:Y:S02]  /*2a00*/  SHF.R.U32.HI R10, RZ, 0x5, R28 ;  /* 0x00000005ff0a7819 */ /* 0x000fe4000001161c */
[----:B------:R-:W-:Y:S02]  /*2a10*/  ISETP.GE.U32.AND P0, PT, R25, R20, PT ;  /* 0x000000141900720c */ /* 0x000fe40003f06070 */
[----:B------:R-:W-:-:S11]  /*2a20*/  LEA R10, R10, R39, 0x2 ;  /* 0x000000270a0a7211 */ /* 0x000fd600078e10ff */
[----:B------:R-:W-:Y:S05]  /*2a30*/  @P0 BRA `(.L_x_26) ;  /* 0x0000000000a80947 */ /* 0x000fea0003800000 */
[C---:B------:R-:W-:Y:S01]  /*2a40*/  IMAD.IADD R2, R25.reuse, 0x1, R30 ;  /* 0x0000000119027824 */ /* 0x040fe200078e021e */
[----:B------:R-:W-:Y:S01]  /*2a50*/  UMOV UR4, 0xffffffff ;  /* 0xffffffff00047882 */ /* 0x000fe20000000000 */
[C---:B------:R-:W-:Y:S02]  /*2a60*/  ISETP.GE.U32.AND P2, PT, R25.reuse, 0x10, PT ;  /* 0x000000101900780c */ /* 0x040fe40003f46070 */
[----:B------:R-:W-:Y:S01]  /*2a70*/  IMAD R9, R2, 0x4, R41 ;  /* 0x0000000402097824 */ /* 0x000fe200078e0229 */
[C---:B------:R-:W-:Y:S02]  /*2a80*/  ISETP.GE.U32.AND P0, PT, R25.reuse, 0x8, PT ;  /* 0x000000081900780c */ /* 0x040fe40003f06070 */
[C---:B------:R-:W-:Y:S02]  /*2a90*/  ISETP.GE.U32.AND P1, PT, R25.reuse, 0x4, PT ;  /* 0x000000041900780c */ /* 0x040fe40003f26070 */
[----:B------:R1:W2:Y:S01]  /*2aa0*/  LDS R2, [R9+0x10] ;  /* 0x0000100009027984 */ /* 0x0002a20000000800 */
[----:B------:R-:W-:-:S02]  /*2ab0*/  ISETP.GE.U32.AND P3, PT, R25, 0x2, PT ;  /* 0x000000021900780c */ /* 0x000fc40003f66070 */
[----:B------:R-:W-:Y:S01]  /*2ac0*/  ISETP.NE.AND P4, PT, R25, RZ, PT ;  /* 0x000000ff1900720c */ /* 0x000fe20003f85270 */
[----:B------:R-:W-:-:S12]  /*2ad0*/  BRA.DIV UR4, `(.L_x_27) ;  /* 0x0000003204947947 */ /* 0x000fd8000b800000 */
[----:B--2---:R-:W2:Y:S01]  /*2ae0*/  SHFL.UP PT, R14, R2, 0x1, RZ ;  /* 0x04200000020e7989 */ /* 0x004ea200000e00ff */
[----:B------:R-:W-:Y:S02]  /*2af0*/  VIADD R12, R20, 0xffffffff ;  /* 0xffffffff140c7836 */ /* 0x000fe40000000000 */
[----:B0-----:R-:W-:Y:S01]  /*2b00*/  VIADD R21, R10, 0x10 ;  /* 0x000000100a157836 */ /* 0x001fe20000000000 */
[----:B--2---:R-:W-:-:S05]  /*2b10*/  SEL R13, R14, RZ, P4 ;  /* 0x000000ff0e0d7207 */ /* 0x004fca0002000000 */
        /* <DEDUP_REMOVED lines=8> */
[----:B0-----:R-:W-:Y:S02]  /*2ba0*/  SEL R7, R14, RZ, P0 ;  /* 0x000000ff0e077207 */ /* 0x001fe40000000000 */
[----:B------:R-:W-:-:S03]  /*2bb0*/  ISETP.NE.AND P0, PT, R25, R12, PT ;  /* 0x0000000c1900720c */ /* 0x000fc60003f05270 */
[----:B------:R-:W-:Y:S01]  /*2bc0*/  IMAD.IADD R7, R6, 0x1, R7 ;  /* 0x0000000106077824 */ /* 0x000fe200078e0207 */
[----:B------:R-:W-:-:S04]  /*2bd0*/  SEL R21, R21, RZ, !P0 ;  /* 0x000000ff15157207 */ /* 0x000fc80004000000 */
[----:B------:R0:W2:Y:S05]  /*2be0*/  SHFL.UP PT, R14, R7, 0x10, RZ ;  /* 0x06000000070e7989 */ /* 0x0000aa00000e00ff */
.L_x_90:
[----:B------:R-:W3:Y:S01]  /*2bf0*/  S2UR UR5, SR_CgaCtaId ;  /* 0x00000000000579c3 */ /* 0x000ee20000008800 */
[----:B------:R-:W-:Y:S01]  /*2c00*/  UMOV UR4, 0x400 ;  /* 0x0000040000047882 */ /* 0x000fe20000000000 */
[----:B------:R-:W-:Y:S01]  /*2c10*/  VIADD R20, R20, 0xffffffff ;  /* 0xffffffff14147836 */ /* 0x000fe20000000000 */
[----:B--2---:R-:W-:-:S04]  /*2c20*/  SEL R14, R14, RZ, P2 ;  /* 0x000000ff0e0e7207 */ /* 0x004fc80001000000 */
[----:B------:R-:W-:Y:S01]  /*2c30*/  ISETP.NE.AND P0, PT, R25, R20, PT ;  /* 0x000000141900720c */ /* 0x000fe20003f05270 */
[----:B------:R-:W2:Y:S01]  /*2c40*/  S2UR UR6, SR_SWINHI ;  /* 0x00000000000679c3 */ /* 0x000ea20000002f00 */
[----:B------:R-:W-:-:S04]  /*2c50*/  IMAD.IADD R14, R7, 0x1, R14 ;  /* 0x00000001070e7824 */ /* 0x000fc800078e020e */
[----:B------:R-:W-:Y:S01]  /*2c60*/  IMAD.IADD R2, R14, 0x1, -R2 ;  /* 0x000000010e027824 */ /* 0x000fe200078e0a02 */
[----:B---3--:R-:W-:-:S07]  /*2c70*/  ULEA UR4, UR5, UR4, 0x18 ;  /* 0x0000000405047291 */ /* 0x008fce000f8ec0ff */
[----:B------:R-:W-:Y:S01]  /*2c80*/  UMOV UR4, UR4 ;  /* 0x0000000400047c82 */ /* 0x000fe20008000000 */
[----:B--2---:R-:W-:Y:S01]  /*2c90*/  UMOV UR5, UR6 ;  /* 0x0000000600057c82 */ /* 0x004fe20008000000 */
[----:B------:R-:W-:-:S04]  /*2ca0*/  ISETP.EQ.U32.AND P1, PT, RZ, UR4, PT ;  /* 0x00000004ff007c0c */ /* 0x000fc8000bf22070 */
[----:B------:R-:W-:-:S13]  /*2cb0*/  ISETP.EQ.OR.EX P0, PT, RZ, UR5, P0, P1 ;  /* 0x00000005ff007c0c */ /* 0x000fda0008702710 */
[----:B------:R2:W-:Y:S04]  /*2cc0*/  @!P0 STS [R21], R14 ;  /* 0x0000000e15008388 */ /* 0x0005e80000000800 */
[----:B------:R2:W-:Y:S02]  /*2cd0*/  STS [R9+0x10], R2 ;  /* 0x0000100209007388 */ /* 0x0005e40000000800 */
.L_x_26:
[----:B------:R-:W-:Y:S05]  /*2ce0*/  BSYNC B0 ;  /* 0x0000000000007941 */ /* 0x000fea0003800000 */
.L_x_25:
[----:B------:R-:W-:Y:S01]  /*2cf0*/  ISETP.NE.AND P0, PT, R25, 0x1f, PT ;  /* 0x0000001f1900780c */ /* 0x000fe20003f05270 */
[----:B------:R-:W3:Y:S01]  /*2d00*/  LDC R11, c[0x0][0x3a0] ;  /* 0x0000e800ff0b7b82 */ /* 0x000ee20000000800 */
[----:B------:R-:W-:Y:S05]  /*2d10*/  WARPSYNC.ALL ;  /* 0x0000000000007948 */ /* 0x000fea0003800000 */
[----:B------:R-:W-:Y:S06]  /*2d20*/  BSSY B0, `(.L_x_28) ;  /* 0x0000071000007945 */ /* 0x000fec0003800000 */
[----:B--2---:R-:W2:Y:S04]  /*2d30*/  @!P0 LDS.U8 R2, [R10+0x10] ;  /* 0x000010000a028984 */ /* 0x004ea80000000000 */
[----:B--2---:R-:W-:Y:S04]  /*2d40*/  @!P0 STS [R31], R2 ;  /* 0x000000021f008388 */ /* 0x004fe80000000800 */
[----:B------:R-:W2:Y:S04]  /*2d50*/  @!P0 LDS.U8 R6, [R10+0x11] ;  /* 0x000011000a068984 */ /* 0x000ea80000000000 */
[----:B--2---:R-:W-:Y:S04]  /*2d60*/  @!P0 STS [R31+0x4], R6 ;  /* 0x000004061f008388 */ /* 0x004fe80000000800 */
[----:B------:R-:W2:Y:S04]  /*2d70*/  @!P0 LDS.U8 R12, [R10+0x12] ;  /* 0x000012000a0c8984 */ /* 0x000ea80000000000 */
[----:B--2---:R-:W-:Y:S04]  /*2d80*/  @!P0 STS [R31+0x8], R12 ;  /* 0x0000080c1f008388 */ /* 0x004fe80000000800 */
[----:B------:R-:W2:Y:S04]  /*2d90*/  @!P0 LDS.U8 R14, [R10+0x13] ;  /* 0x000013000a0e8984 */ /* 0x000ea80000000000 */
[----:B--2---:R2:W-:Y:S01]  /*2da0*/  @!P0 STS [R31+0xc], R14 ;  /* 0x00000c0e1f008388 */ /* 0x0045e20000000800 */
[----:B------:R-:W-:Y:S01]  /*2db0*/  BAR.SYNC.DEFER_BLOCKING 0x0 ;  /* 0x0000000000007b1d */ /* 0x000fe20000010000 */
[----:B---3--:R-:W-:-:S13]  /*2dc0*/  ISETP.GE.U32.AND P0, PT, R28, R11, PT ;  /* 0x0000000b1c00720c */ /* 0x008fda0003f06070 */
[----:B--2---:R-:W-:Y:S05]  /*2dd0*/  @P0 BRA `(.L_x_29) ;  /* 0x0000000400940947 */ /* 0x004fea0003800000 */
[----:B------:R-:W2:Y:S01]  /*2de0*/  S2UR UR5, SR_CgaCtaId ;  /* 0x00000000000579c3 */ /* 0x000ea20000008800 */
[----:B------:R-:W-:Y:S01]  /*2df0*/  UMOV UR4, 0x400 ;  /* 0x0000040000047882 */ /* 0x000fe20000000000 */
[C---:B------:R-:W-:Y:S02]  /*2e00*/  ISETP.GE.U32.AND P5, PT, R25.reuse, 0x10, PT ;  /* 0x000000101900780c */ /* 0x040fe40003fa6070 */
[C---:B------:R-:W-:Y:S02]  /*2e10*/  ISETP.GE.U32.AND P4, PT, R25.reuse, 0x8, PT ;  /* 0x000000081900780c */ /* 0x040fe40003f86070 */
[C---:B------:R-:W-:Y:S02]  /*2e20*/  ISETP.GE.U32.AND P3, PT, R25.reuse, 0x4, PT ;  /* 0x000000041900780c */ /* 0x040fe40003f66070 */
[C---:B------:R-:W-:Y:S02]  /*2e30*/  ISETP.GE.U32.AND P2, PT, R25.reuse, 0x2, PT ;  /* 0x000000021900780c */ /* 0x040fe40003f46070 */
[----:B------:R-:W-:Y:S01]  /*2e40*/  ISETP.NE.AND P1, PT, R25, RZ, PT ;  /* 0x000000ff1900720c */ /* 0x000fe20003f25270 */
[----:B--2---:R-:W-:-:S06]  /*2e50*/  ULEA UR4, UR5, UR4, 0x18 ;  /* 0x0000000405047291 */ /* 0x004fcc000f8ec0ff */
[----:B------:R-:W-:-:S05]  /*2e60*/  LEA R2, R28, UR4, 0x4 ;  /* 0x000000041c027c11 */ /* 0x000fca000f8e20ff */
[----:B------:R2:W3:Y:S01]  /*2e70*/  LDS R3, [R2] ;  /* 0x0000000002037984 */ /* 0x0004e20000000800 */
[----:B------:R-:W4:Y:S02]  /*2e80*/  LDCU UR4, c[0x0][0x3a0] ;  /* 0x00007400ff0477ac */ /* 0x000f240008000800 */
[----:B----4-:R-:W-:-:S06]  /*2e90*/  UIADD3 UR4, UPT, UPT, UR4, -0x1, URZ ;  /* 0xffffffff04047890 */ /* 0x010fcc000fffe0ff */
[----:B------:R-:W-:Y:S01]  /*2ea0*/  ISETP.NE.AND P0, PT, R28, UR4, PT ;  /* 0x000000041c007c0c */ /* 0x000fe2000bf05270 */
[----:B------:R-:W-:-:S03]  /*2eb0*/  UMOV UR4, 0xffffffff ;  /* 0xffffffff00047882 */ /* 0x000fc60000000000 */
[----:B0-----:R-:W-:Y:S01]  /*2ec0*/  SEL R7, R39, RZ, !P0 ;  /* 0x000000ff27077207 */ /* 0x001fe20004000000 */
[----:B--2---:R-:W-:Y:S08]  /*2ed0*/  BRA.DIV UR4, `(.L_x_30) ;  /* 0x0000003204407947 */ /* 0x004ff0000b800000 */
[----:B---3--:R-:W0:Y:S01]  /*2ee0*/  SHFL.UP PT, R14, R3, 0x1, RZ ;  /* 0x04200000030e7989 */ /* 0x008e2200000e00ff */
[----:B------:R-:W2:Y:S01]  /*2ef0*/  S2UR UR5, SR_CgaCtaId ;  /* 0x00000000000579c3 */ /* 0x000ea20000008800 */
[----:B------:R-:W-:Y:S01]  /*2f00*/  UMOV UR4, 0x400 ;  /* 0x0000040000047882 */ /* 0x000fe20000000000 */
[----:B------:R-:W-:-:S05]  /*2f10*/  VIADD R11, R11, 0xffffffff ;  /* 0xffffffff0b0b7836 */ /* 0x000fca0000000000 */
[----:B------:R-:W-:Y:S01]  /*2f20*/  ISETP.NE.AND P0, PT, R28, R11, PT ;  /* 0x0000000b1c00720c */ /* 0x000fe20003f05270 */
[----:B------:R-:W3:Y:S01]  /*2f30*/  S2UR UR6, SR_SWINHI ;  /* 0x00000000000679c3 */ /* 0x000ee20000002f00 */
[----:B0-----:R-:W-:Y:S01]  /*2f40*/  SEL R6, R14, RZ, P1 ;  /* 0x000000ff0e067207 */ /* 0x001fe20000800000 */
[----:B--2---:R-:W-:-:S04]  /*2f50*/  ULEA UR4, UR5, UR4, 0x18 ;  /* 0x0000000405047291 */ /* 0x004fc8000f8ec0ff */
[----:B------:R-:W-:-:S03]  /*2f60*/  IMAD.IADD R6, R3, 0x1, R6 ;  /* 0x0000000103067824 */ /* 0x000fc600078e0206 */
[----:B------:R-:W-:Y:S01]  /*2f70*/  UMOV UR4, UR4 ;  /* 0x0000000400047c82 */ /* 0x000fe20008000000 */
[----:B---3--:R-:W-:Y:S01]  /*2f80*/  UMOV UR5, UR6 ;  /* 0x0000000600057c82 */ /* 0x008fe20008000000 */
[----:B------:R-:W1:Y:S01]  /*2f90*/  SHFL.UP PT, R14, R6, 0x2, RZ ;  /* 0x04400000060e7989 */ /* 0x000e6200000e00ff */
[----:B------:R-:W-:-:S04]  /*2fa0*/  ISETP.EQ.U32.AND P6, PT, RZ, UR4, PT ;  /* 0x00000004ff007c0c */ /* 0x000fc8000bfc2070 */
[----:B------:R-:W-:Y:S02]  /*2fb0*/  ISETP.EQ.OR.EX P0, PT, RZ, UR5, P0, P6 ;  /* 0x00000005ff007c0c */ /* 0x000fe40008702760 */
[----:B-1----:R-:W-:-:S05]  /*2fc0*/  SEL R9, R14, RZ, P2 ;  /* 0x000000ff0e097207 */ /* 0x002fca0001000000 */
        /* <DEDUP_REMOVED lines=11> */
[----:B------:R-:W-:Y:S04]  /*3080*/  @!P0 STS [R7], R12 ;  /* 0x0000000c07008388 */ /* 0x000fe80000000800 */
[----:B------:R-:W0:Y:S04]  /*3090*/  LDS R6, [R2+0x4] ;  /* 0x0000040002067984 */ /* 0x000e280000000800 */
[----:B------:R-:W-:Y:S04]  /*30a0*/  STS [R2], R13 ;  /* 0x0000000d02007388 */ /* 0x000fe80000000800 */
[----:B0-----:R-:W0:Y:S02]  /*30b0*/  SHFL.UP PT, R14, R6, 0x1, RZ ;  /* 0x04200000060e7989 */ /* 0x001e2400000e00ff */
        /* <DEDUP_REMOVED lines=14> */
[----:B------:R0:W-:Y:S04]  /*31a0*/  @!P0 STS [R0], R11 ;  /* 0x0000000b00008388 */ /* 0x0001e80000000800 */
[----:B------:R-:W1:Y:S01]  /*31b0*/  LDS R3, [R2+0x8] ;  /* 0x0000080002037984 */ /* 0x000e620000000800 */
[----:B0-----:R-:W-:-:S05]  /*31c0*/  IMAD.IADD R11, R11, 0x1, -R6 ;  /* 0x000000010b0b7824 */ /* 0x001fca00078e0a06 */
[----:B------:R-:W-:Y:S04]  /*31d0*/  STS [R2+0x4], R11 ;  /* 0x0000040b02007388 */ /* 0x000fe80000000800 */
[----:B-1----:R-:W0:Y:S02]  /*31e0*/  SHFL.UP PT, R14, R3, 0x1, RZ ;  /* 0x04200000030e7989 */ /* 0x002e2400000e00ff */
        /* <DEDUP_REMOVED lines=28> */
[----:B0-----:R-:W-:-:S04]  /*33b0*/  SEL R11, R14, RZ, P4 ;  /* 0x000000ff0e0b7207 */ /* 0x001fc80002000000 */
[----:B------:R-:W-:-:S05]  /*33c0*/  IADD3 R3, PT, PT, R10, R11, RZ ;  /* 0x0000000b0a037210 */ /* 0x000fca0007ffe0ff */
[----:B------:R0:W1:Y:S02]  /*33d0*/  SHFL.UP PT, R14, R3, 0x10, RZ ;  /* 0x06000000030e7989 */ /* 0x00006400000e00ff */
.L_x_111:
[----:B-1----:R-:W-:-:S05]  /*33e0*/  SEL R14, R14, RZ, P5 ;  /* 0x000000ff0e0e7207 */ /* 0x002fca0002800000 */
[----:B0-----:R-:W-:-:S04]  /*33f0*/  IMAD.IADD R3, R3, 0x1, R14 ;  /* 0x0000000103037824 */ /* 0x001fc800078e020e */
[----:B------:R-:W-:Y:S01]  /*3400*/  IMAD.IADD R7, R3, 0x1, -R6 ;  /* 0x0000000103077824 */ /* 0x000fe200078e0a06 */
[----:B------:R2:W-:Y:S04]  /*3410*/  @!P0 STS [R42], R3 ;  /* 0x000000032a008388 */ /* 0x0005e80000000800 */
[----:B------:R2:W-:Y:S02]  /*3420*/  STS [R2+0xc], R7 ;  /* 0x00000c0702007388 */ /* 0x0005e40000000800 */
.L_x_29:
[----:B------:R-:W-:Y:S05]  /*3430*/  BSYNC B0 ;  /* 0x0000000000007941 */ /* 0x000fea0003800000 */
.L_x_28:
[----:B------:R-:W-:-:S13]  /*3440*/  ISETP.GT.U32.AND P0, PT, R28, 0x3, PT ;  /* 0x000000031c00780c */ /* 0x000fda0003f04070 */
[----:B------:R-:W-:Y:S05]  /*3450*/  @P0 BRA `(.L_x_31) ;  /* 0x0000000000640947 */ /* 0x000fea0003800000 */
[----:B--2---:R-:W-:Y:S01]  /*3460*/  IMAD R3, R28, 0x4, R39 ;  /* 0x000000041c037824 */ /* 0x004fe200078e0227 */
[----:B------:R-:W-:Y:S01]  /*3470*/  UMOV UR4, 0xffffffff ;  /* 0xffffffff00047882 */ /* 0x000fe20000000000 */
[C---:B------:R-:W-:Y:S02]  /*3480*/  ISETP.GE.U32.AND P0, PT, R25.reuse, 0x10, PT ;  /* 0x000000101900780c */ /* 0x040fe40003f06070 */
[C---:B------:R-:W-:Y:S01]  /*3490*/  ISETP.GE.U32.AND P1, PT, R25.reuse, 0x8, PT ;  /* 0x000000081900780c */ /* 0x040fe20003f26070 */
[----:B------:R2:W3:Y:S01]  /*34a0*/  LDS R2, [R3] ;  /* 0x0000000003027984 */ /* 0x0004e20000000800 */
[C---:B------:R-:W-:Y:S02]  /*34b0*/  ISETP.GE.U32.AND P2, PT, R25.reuse, 0x2, PT ;  /* 0x000000021900780c */ /* 0x040fe40003f46070 */
[----:B------:R-:W-:Y:S01]  /*34c0*/  ISETP.NE.AND P3, PT, R25, RZ, PT ;  /* 0x000000ff1900720c */ /* 0x000fe20003f65270 */
[----:B------:R-:W-:-:S12]  /*34d0*/  BRA.DIV UR4, `(.L_x_32) ;  /* 0x00000036044c7947 */ /* 0x000fd8000b800000 */
[----:B---3--:R-:W3:Y:S02]  /*34e0*/  SHFL.UP PT, R14, R2, 0x1, RZ ;  /* 0x04200000020e7989 */ /* 0x008ee400000e00ff */
[----:B---3--:R-:W-:-:S05]  /*34f0*/  SEL R13, R14, RZ, P3 ;  /* 0x000000ff0e0d7207 */ /* 0x008fca0001800000 */
[----:B------:R-:W-:-:S05]  /*3500*/  IMAD.IADD R13, R2, 0x1, R13 ;  /* 0x00000001020d7824 */ /* 0x000fca00078e020d */
[----:B------:R3:W4:Y:S02]  /*3510*/  SHFL.UP PT, R14, R13, 0x2, RZ ;  /* 0x044000000d0e7989 */ /* 0x00072400000e00ff */
.L_x_115:
[----:B----4-:R-:W-:Y:S01]  /*3520*/  SEL R14, R14, RZ, P2 ;  /* 0x000000ff0e0e7207 */ /* 0x010fe20001000000 */
[----:B------:R-:W-:-:S04]  /*3530*/  UMOV UR4, 0xffffffff ;  /* 0xffffffff00047882 */ /* 0x000fc80000000000 */
[----:B---3--:R-:W-:Y:S01]  /*3540*/  IMAD.IADD R13, R13, 0x1, R14 ;  /* 0x000000010d0d7824 */ /* 0x008fe200078e020e */
[----:B------:R-:W-:Y:S06]  /*3550*/  BRA.DIV UR4, `(.L_x_33) ;  /* 0x0000003604747947 */ /* 0x000fec000b800000 */
.L_x_118:
[----:B------:R-:W-:-:S03]  /*3560*/  UMOV UR4, 0xffffffff ;  /* 0xffffffff00047882 */ /* 0x000fc60000000000 */
[----:B------:R-:W-:Y:S05]  /*3570*/  BRA.DIV UR4, `(.L_x_34) ;  /* 0x0000003604907947 */ /* 0x000fea000b800000 */
[----:B------:R-:W3:Y:S02]  /*3580*/  SHFL.UP PT, R14, R13, 0x8, RZ ;  /* 0x050000000d0e7989 */ /* 0x000ee400000e00ff */
[----:B---3--:R-:W-:-:S05]  /*3590*/  SEL R14, R14, RZ, P1 ;  /* 0x000000ff0e0e7207 */ /* 0x008fca0000800000 */
[----:B------:R-:W-:-:S05]  /*35a0*/  IMAD.IADD R13, R13, 0x1, R14 ;  /* 0x000000010d0d7824 */ /* 0x000fca00078e020e */
[----:B------:R3:W4:Y:S02]  /*35b0*/  SHFL.UP PT, R14, R13, 0x10, RZ ;  /* 0x060000000d0e7989 */ /* 0x00072400000e00ff */
.L_x_122:
[----:B----4-:R-:W-:-:S04]  /*35c0*/  SEL R14, R14, RZ, P0 ;  /* 0x000000ff0e0e7207 */ /* 0x010fc80000000000 */
[----:B------:R-:W-:-:S05]  /*35d0*/  IADD3 R14, PT, PT, -R2, R14, R13 ;  /* 0x0000000e020e7210 */ /* 0x000fca0007ffe10d */
[----:B------:R4:W-:Y:S02]  /*35e0*/  STS [R3], R14 ;  /* 0x0000000e03007388 */ /* 0x0009e40000000800 */
.L_x_31:
[----:B--2---:R-:W0:Y:S01]  /*35f0*/  S2R R2, SR_TID.X ;  /* 0x0000000000027919 */ /* 0x004e220000002100 */
[----:B------:R-:W-:Y:S05]  /*3600*/  WARPSYNC.ALL ;  /* 0x0000000000007948 */ /* 0x000fea0003800000 */
[----:B------:R-:W-:Y:S06]  /*3610*/  BAR.SYNC.DEFER_BLOCKING 0x0 ;  /* 0x0000000000007b1d */ /* 0x000fec0000010000 */
[----:B------:R-:W-:Y:S01]  /*3620*/  BSSY.RECONVERGENT B0, `(.L_x_35) ;  /* 0x00000e8000007945 */ /* 0x000fe20003800200 */
[----:B0-----:R-:W-:-:S05]  /*3630*/  LOP3.LUT R7, R2, 0x1f, RZ, 0xc0, !PT ;  /* 0x0000001f02077812 */ /* 0x001fca00078ec0ff */
[----:B------:R-:W-:-:S05]  /*3640*/  IMAD.IADD R7, R7, 0x1, R26 ;  /* 0x0000000107077824 */ /* 0x000fca00078e021a */
[----:B------:R-:W-:-:S13]  /*3650*/  ISETP.GE.U32.AND P0, PT, R7, R29, PT ;  /* 0x0000001d0700720c */ /* 0x000fda0003f06070 */
[----:B------:R-:W-:Y:S05]  /*3660*/  @P0 BRA `(.L_x_36) ;  /* 0x0000000c008c0947 */ /* 0x000fea0003800000 */
[----:B------:R-:W-:Y:S01]  /*3670*/  ISETP.NE.U32.AND P0, PT, R46, RZ, PT ;  /* 0x000000ff2e00720c */ /* 0x000fe20003f05070 */
[----:B------:R-:W-:Y:S01]  /*3680*/  BSSY.RECONVERGENT B1, `(.L_x_37) ;  /* 0x0000063000017945 */ /* 0x000fe20003800200 */
[----:B-1----:R-:W-:Y:S02]  /*3690*/  IMAD.MOV.U32 R9, RZ, RZ, R7 ;  /* 0x000000ffff097224 */ /* 0x002fe400078e0007 */
[----:B------:R-:W-:Y:S01]  /*36a0*/  ISETP.NE.AND.EX P0, PT, RZ, RZ, PT, P0 ;  /* 0x000000ffff00720c */ /* 0x000fe20003f05300 */
[----:B------:R-:W-:-:S12]  /*36b0*/  IMAD.MOV.U32 R6, RZ, RZ, RZ ;  /* 0x000000ffff067224 */ /* 0x000fd800078e00ff */
[----:B------:R-:W-:Y:S05]  /*36c0*/  @!P0 BRA `(.L_x_38) ;  /* 0x0000000400788947 */ /* 0x000fea0003800000 */
[----:B------:R-:W0:Y:S01]  /*36d0*/  LDS R11, [R51] ;  /* 0x00000000330b7984 */ /* 0x000e220000000800 */
[----:B------:R-:W-:-:S05]  /*36e0*/  IADD3 R2, P0, PT, -R26, R7, RZ ;  /* 0x000000071a027210 */ /* 0x000fca0007f1e1ff */
[----:B----4-:R-:W-:-:S05]  /*36f0*/  IMAD.X R3, RZ, RZ, -0x1, P0 ;  /* 0xffffffffff037424 */ /* 0x010fca00000e06ff */
[--C-:B---3--:R-:W-:Y:S02]  /*3700*/  SHF.R.U64 R13, R2, 0x5, R3.reuse ;  /* 0x00000005020d7819 */ /* 0x108fe40000001203 */
        /* <DEDUP_REMOVED lines=8> */
[----:B------:R-:W-:Y:S01]  /*3790*/  IMAD.SHL.U32 R6, R6, 0x4, RZ ;  /* 0x0000000406067824 */ /* 0x000fe200078e00ff */
[----:B------:R-:W-:Y:S01]  /*37a0*/  ISETP.NE.U32.AND P0, PT, R46, 0x1, PT ;  /* 0x000000012e00780c */ /* 0x000fe20003f05070 */
[----:B------:R-:W-:-:S03]  /*37b0*/  IMAD.IADD R10, R30, 0x1, R13 ;  /* 0x000000011e0a7824 */ /* 0x000fc600078e020d */
[----:B------:R-:W-:Y:S01]  /*37c0*/  LOP3.LUT R6, R6, 0xc, RZ, 0xc0, !PT ;  /* 0x0000000c06067812 */ /* 0x000fe200078ec0ff */
[----:B------:R-:W-:Y:S01]  /*37d0*/  IMAD R10, R10, 0x4, R41 ;  /* 0x000000040a0a7824 */ /* 0x000fe200078e0229 */
[----:B------:R-:W-:-:S03]  /*37e0*/  ISETP.NE.AND.EX P0, PT, RZ, RZ, PT, P0 ;  /* 0x000000ffff00720c */ /* 0x000fc60003f05300 */
[--C-:B------:R-:W-:Y:S02]  /*37f0*/  IMAD.IADD R12, R31, 0x1, R6.reuse ;  /* 0x000000011f0c7824 */ /* 0x100fe400078e0206 */
[----:B------:R-:W-:Y:S02]  /*3800*/  IMAD.IADD R6, R39, 0x1, R6 ;  /* 0x0000000127067824 */ /* 0x000fe400078e0206 */
[----:B------:R-:W-:Y:S02]  /*3810*/  IMAD.IADD R13, R10, 0x1, R9 ;  /* 0x000000010a0d7824 */ /* 0x000fe400078e0209 */
[----:B------:R-:W-:Y:S01]  /*3820*/  LDS R9, [R12] ;  /* 0x000000000c097984 */ /* 0x000fe20000000800 */
[----:B------:R-:W-:-:S03]  /*3830*/  IMAD R10, R7, 0x4, R48 ;  /* 0x00000004070a7824 */ /* 0x000fc600078e0230 */
[----:B------:R-:W2:Y:S04]  /*3840*/  LDS R6, [R6] ;  /* 0x0000000006067984 */ /* 0x000ea80000000800 */
[----:B------:R-:W0:Y:S01]  /*3850*/  LDS.U8 R13, [R13+0x10] ;  /* 0x000010000d0d7984 */ /* 0x000e220000000000 */
[----:B--2---:R-:W-:Y:S01]  /*3860*/  IADD3 R2, PT, PT, R6, R9, R2 ;  /* 0x0000000906027210 */ /* 0x004fe20007ffe002 */
[----:B------:R-:W-:Y:S02]  /*3870*/  IMAD.MOV.U32 R9, RZ, RZ, R33 ;  /* 0x000000ffff097224 */ /* 0x000fe400078e0021 */
[----:B------:R-:W-:Y:S02]  /*3880*/  IMAD.MOV.U32 R6, RZ, RZ, R34 ;  /* 0x000000ffff067224 */ /* 0x000fe400078e0022 */
[----:B0-----:R-:W-:-:S04]  /*3890*/  IMAD.IADD R3, R2, 0x1, R13 ;  /* 0x0000000102037824 */ /* 0x001fc800078e020d */
[C---:B------:R-:W-:Y:S02]  /*38a0*/  IMAD R2, R3.reuse, 0x4, R22 ;  /* 0x0000000403027824 */ /* 0x040fe400078e0216 */
[----:B------:R-:W-:-:S03]  /*38b0*/  IMAD R3, R3, 0x4, R24 ;  /* 0x0000000403037824 */ /* 0x000fc600078e0218 */
[----:B------:R-:W-:Y:S04]  /*38c0*/  STS [R2], R11 ;  /* 0x0000000b02007388 */ /* 0x000fe80000000800 */
[----:B------:R-:W0:Y:S04]  /*38d0*/  LDS R14, [R10] ;  /* 0x000000000a0e7984 */ /* 0x000e280000000800 */
[----:B0-----:R0:W-:Y:S01]  /*38e0*/  STS [R3], R14 ;  /* 0x0000000e03007388 */ /* 0x0011e20000000800 */
[----:B------:R-:W-:Y:S05]  /*38f0*/  @!P0 BRA `(.L_x_38) ;  /* 0x0000000000ec8947 */ /* 0x000fea0003800000 */
[----:B------:R-:W1:Y:S02]  /*3900*/  LDS R11, [R51+0x80] ;  /* 0x00008000330b7984 */ /* 0x000e640000000800 */
[----:B-1----:R-:W-:-:S04]  /*3910*/  SHF.R.U32.HI R6, RZ, R36, R11 ;  /* 0x00000024ff067219 */ /* 0x002fc8000001160b */
[----:B------:R-:W-:-:S04]  /*3920*/  LOP3.LUT R9, R6, 0x3, RZ, 0xc0, !PT ;  /* 0x0000000306097812 */ /* 0x000fc800078ec0ff */
[----:B------:R-:W-:-:S05]  /*3930*/  IADD3 R2, P0, PT, R9, R16, RZ ;  /* 0x0000001009027210 */ /* 0x000fca0007f1e0ff */
[----:B0-----:R-:W-:-:S05]  /*3940*/  IMAD.X R3, RZ, RZ, R17, P0 ;  /* 0x000000ffff037224 */ /* 0x001fca00000e0611 */
[----:B------:R0:W2:Y:S01]  /*3950*/  LD.E.U8 R2, desc[UR36][R2.64] ;  /* 0x0000002402027980 */ /* 0x0000a2000c101100 */
[----:B------:R-:W-:Y:S01]  /*3960*/  IADD3 R12, P0, PT, -R26, R33, RZ ;  /* 0x000000211a0c7210 */ /* 0x000fe20007f1e1ff */
[----:B------:R-:W-:-:S03]  /*3970*/  IMAD.SHL.U32 R6, R6, 0x4, RZ ;  /* 0x0000000406067824 */ /* 0x000fc600078e00ff */
[----:B------:R-:W-:Y:S02]  /*3980*/  IADD3.X R13, PT, PT, R34, -0x1, RZ, P0, !PT ;  /* 0xffffffff220d7810 */ /* 0x000fe400007fe4ff */
[----:B------:R-:W-:Y:S02]  /*3990*/  LOP3.LUT R6, R6, 0xc, RZ, 0xc0, !PT ;  /* 0x0000000c06067812 */ /* 0x000fe400078ec0ff */
[----:B------:R-:W-:Y:S02]  /*39a0*/  SHF.R.U64 R13, R12, 0x5, R13 ;  /* 0x000000050c0d7819 */ /* 0x000fe4000000120d */
[----:B------:R-:W-:-:S03]  /*39b0*/  ISETP.NE.U32.AND P0, PT, R46, 0x2, PT ;  /* 0x000000022e00780c */ /* 0x000fc60003f05070 */
[----:B------:R-:W-:Y:S01]  /*39c0*/  IMAD.IADD R12, R30, 0x1, R13 ;  /* 0x000000011e0c7824 */ /* 0x000fe200078e020d */
[----:B------:R-:W-:-:S03]  /*39d0*/  ISETP.NE.AND.EX P0, PT, RZ, RZ, PT, P0 ;  /* 0x000000ffff00720c */ /* 0x000fc60003f05300 */
[----:B------:R-:W-:Y:S02]  /*39e0*/  IMAD R14, R12, 0x4, R41 ;  /* 0x000000040c0e7824 */ /* 0x000fe400078e0229 */
[--C-:B------:R-:W-:Y:S02]  /*39f0*/  IMAD.IADD R12, R31, 0x1, R6.reuse ;  /* 0x000000011f0c7824 */ /* 0x100fe400078e0206 */
[----:B------:R-:W-:Y:S02]  /*3a00*/  IMAD.IADD R6, R39, 0x1, R6 ;  /* 0x0000000127067824 */ /* 0x000fe400078e0206 */
[----:B------:R-:W-:Y:S01]  /*3a10*/  IMAD.IADD R13, R14, 0x1, R9 ;  /* 0x000000010e0d7824 */ /* 0x000fe200078e0209 */
[----:B0-----:R-:W-:Y:S01]  /*3a20*/  LDS R3, [R12] ;  /* 0x000000000c037984 */ /* 0x001fe20000000800 */
[----:B------:R-:W-:-:S03]  /*3a30*/  MOV R9, R35 ;  /* 0x0000002300097202 */ /* 0x000fc60000000f00 */
[----:B------:R-:W2:Y:S04]  /*3a40*/  LDS R6, [R6] ;  /* 0x0000000006067984 */ /* 0x000ea80000000800 */
[----:B------:R-:W0:Y:S01]  /*3a50*/  LDS.U8 R13, [R13+0x10] ;  /* 0x000010000d0d7984 */ /* 0x000e220000000000 */
[----:B--2---:R-:W-:Y:S01]  /*3a60*/  IADD3 R2, PT, PT, R6, R3, R2 ;  /* 0x0000000306027210 */ /* 0x004fe20007ffe002 */
[----:B------:R-:W-:-:S04]  /*3a70*/  IMAD.MOV.U32 R6, RZ, RZ, R38 ;  /* 0x000000ffff067224 */ /* 0x000fc800078e0026 */
[----:B0-----:R-:W-:-:S04]  /*3a80*/  IMAD.IADD R3, R2, 0x1, R13 ;  /* 0x0000000102037824 */ /* 0x001fc800078e020d */
[C---:B------:R-:W-:Y:S02]  /*3a90*/  IMAD R2, R3.reuse, 0x4, R22 ;  /* 0x0000000403027824 */ /* 0x040fe400078e0216 */
[----:B------:R-:W-:-:S03]  /*3aa0*/  IMAD R3, R3, 0x4, R24 ;  /* 0x0000000403037824 */ /* 0x000fc600078e0218 */
[----:B------:R-:W-:Y:S04]  /*3ab0*/  STS [R2], R11 ;  /* 0x0000000b02007388 */ /* 0x000fe80000000800 */
[----:B------:R-:W0:Y:S04]  /*3ac0*/  LDS R14, [R10+0x80] ;  /* 0x000080000a0e7984 */ /* 0x000e280000000800 */
[----:B0-----:R1:W-:Y:S01]  /*3ad0*/  STS [R3], R14 ;  /* 0x0000000e03007388 */ /* 0x0013e20000000800 */
[----:B------:R-:W-:Y:S05]  /*3ae0*/  @!P0 BRA `(.L_x_38) ;  /* 0x0000000000708947 */ /* 0x000fea0003800000 */
[----:B------:R-:W0:Y:S02]  /*3af0*/  LDS R51, [R51+0x100] ;  /* 0x0001000033337984 */ /* 0x000e240000000800 */
[----:B0-----:R-:W-:-:S04]  /*3b00*/  SHF.R.U32.HI R6, RZ, R36, R51 ;  /* 0x00000024ff067219 */ /* 0x001fc80000011633 */
[----:B------:R-:W-:-:S04]  /*3b10*/  LOP3.LUT R9, R6, 0x3, RZ, 0xc0, !PT ;  /* 0x0000000306097812 */ /* 0x000fc800078ec0ff */
[----:B------:R-:W-:-:S05]  /*3b20*/  IADD3 R2, P0, PT, R9, R18, RZ ;  /* 0x0000001209027210 */ /* 0x000fca0007f1e0ff */
[----:B-1----:R-:W-:-:S05]  /*3b30*/  IMAD.X R3, RZ, RZ, R19, P0 ;  /* 0x000000ffff037224 */ /* 0x002fca00000e0613 */
[----:B------:R-:W2:Y:S01]  /*3b40*/  LD.E.U8 R2, desc[UR36][R2.64] ;  /* 0x0000002402027980 */ /* 0x000ea2000c101100 */
[----:B------:R-:W-:Y:S01]  /*3b50*/  IADD3 R11, P0, PT, -R26, R35, RZ ;  /* 0x000000231a0b7210 */ /* 0x000fe20007f1e1ff */
[----:B------:R-:W-:-:S03]  /*3b60*/  IMAD.SHL.U32 R6, R6, 0x4, RZ ;  /* 0x0000000406067824 */ /* 0x000fc600078e00ff */
[----:B------:R-:W-:Y:S02]  /*3b70*/  IADD3.X R12, PT, PT, R38, -0x1, RZ, P0, !PT ;  /* 0xffffffff260c7810 */ /* 0x000fe400007fe4ff */
[----:B------:R-:W-:Y:S02]  /*3b80*/  LOP3.LUT R6, R6, 0xc, RZ, 0xc0, !PT ;  /* 0x0000000c06067812 */ /* 0x000fe400078ec0ff */
[----:B------:R-:W-:-:S05]  /*3b90*/  SHF.R.U64 R11, R11, 0x5, R12 ;  /* 0x000000050b0b7819 */ /* 0x000fca000000120c */
[----:B------:R-:W-:Y:S02]  /*3ba0*/  IMAD.IADD R12, R30, 0x1, R11 ;  /* 0x000000011e0c7824 */ /* 0x000fe400078e020b */
[--C-:B------:R-:W-:Y:S02]  /*3bb0*/  IMAD.IADD R11, R31, 0x1, R6.reuse ;  /* 0x000000011f0b7824 */ /* 0x100fe400078e0206 */
[----:B------:R-:W-:Y:S02]  /*3bc0*/  IMAD R14, R12, 0x4, R41 ;  /* 0x000000040c0e7824 */ /* 0x000fe400078e0229 */
[----:B------:R-:W-:Y:S02]  /*3bd0*/  IMAD.IADD R12, R39, 0x1, R6 ;  /* 0x00000001270c7824 */ /* 0x000fe400078e0206 */
[----:B------:R-:W-:Y:S01]  /*3be0*/  IMAD.IADD R13, R14, 0x1, R9 ;  /* 0x000000010e0d7824 */ /* 0x000fe200078e0209 */
[----:B------:R-:W-:Y:S01]  /*3bf0*/  LDS R11, [R11] ;  /* 0x000000000b0b7984 */ /* 0x000fe20000000800 */
[----:B------:R-:W-:-:S03]  /*3c00*/  IADD3 R9, P0, PT, R7, 0x60, RZ ;  /* 0x0000006007097810 */ /* 0x000fc60007f1e0ff */
[----:B------:R-:W2:Y:S02]  /*3c10*/  LDS R12, [R12] ;  /* 0x000000000c0c7984 */ /* 0x000ea40000000800 */
[----:B------:R-:W-:Y:S02]  /*3c20*/  IMAD.X R6, RZ, RZ, RZ, P0 ;  /* 0x000000ffff067224 */ /* 0x000fe400000e06ff */
[----:B------:R-:W0:Y:S01]  /*3c30*/  LDS.U8 R13, [R13+0x10] ;  /* 0x000010000d0d7984 */ /* 0x000e220000000000 */
[----:B--2---:R-:W-:-:S05]  /*3c40*/  IADD3 R2, PT, PT, R12, R11, R2 ;  /* 0x0000000b0c027210 */ /* 0x004fca0007ffe002 */
[----:B0-----:R-:W-:-:S04]  /*3c50*/  IMAD.IADD R3, R2, 0x1, R13 ;  /* 0x0000000102037824 */ /* 0x001fc800078e020d */
[C---:B------:R-:W-:Y:S02]  /*3c60*/  IMAD R2, R3.reuse, 0x4, R22 ;  /* 0x0000000403027824 */ /* 0x040fe400078e0216 */
[----:B------:R-:W-:-:S03]  /*3c70*/  IMAD R3, R3, 0x4, R24 ;  /* 0x0000000403037824 */ /* 0x000fc600078e0218 */
[----:B------:R-:W-:Y:S04]  /*3c80*/  STS [R2], R51 ;  /* 0x0000003302007388 */ /* 0x000fe80000000800 */
[----:B------:R-:W0:Y:S04]  /*3c90*/  LDS R10, [R10+0x100] ;  /* 0x000100000a0a7984 */ /* 0x000e280000000800 */
[----:B0-----:R2:W-:Y:S02]  /*3ca0*/  STS [R3], R10 ;  /* 0x0000000a03007388 */ /* 0x0015e40000000800 */
.L_x_38:
[----:B------:R-:W-:Y:S05]  /*3cb0*/  BSYNC.RECONVERGENT B1 ;  /* 0x0000000000017941 */ /* 0x000fea0003800200 */
.L_x_37:
[----:B------:R-:W-:-:S04]  /*3cc0*/  ISETP.GE.U32.AND P0, PT, R37, 0x60, PT ;  /* 0x000000602500780c */ /* 0x000fc80003f06070 */
[----:B------:R-:W-:-:S13]  /*3cd0*/  ISETP.GE.U32.AND.EX P0, PT, R40, RZ, PT, P0 ;  /* 0x000000ff2800720c */ /* 0x000fda0003f06100 */
[----:B------:R-:W-:Y:S05]  /*3ce0*/  @!P0 BRA `(.L_x_36) ;  /* 0x0000000400ec8947 */ /* 0x000fea0003800000 */
.L_x_39:
[----:B------:R-:W-:Y:S01]  /*3cf0*/  IMAD R12, R9, 0x4, R47 ;  /* 0x00000004090c7824 */ /* 0x000fe200078e022f */
[----:B0-2---:R-:W-:-:S04]  /*3d00*/  IADD3 R10, P0, PT, -R26, R9, RZ ;  /* 0x000000091a0a7210 */ /* 0x005fc80007f1e1ff */
[----:B------:R-:W2:Y:S01]  /*3d10*/  LDS R15, [R12] ;  /* 0x000000000c0f7984 */ /* 0x000ea20000000800 */
[----:B------:R-:W-:-:S04]  /*3d20*/  IADD3.X R11, PT, PT, R6, -0x1, RZ, P0, !PT ;  /* 0xffffffff060b7810 */ /* 0x000fc800007fe4ff */
[--C-:B------:R-:W-:Y:S02]  /*3d30*/  SHF.R.U64 R21, R10, 0x5, R11.reuse ;  /* 0x000000050a157819 */ /* 0x100fe4000000120b */
[----:B01--4-:R-:W-:Y:S02]  /*3d40*/  SHF.R.U32.HI R3, RZ, 0x5, R11 ;  /* 0x00000005ff037819 */ /* 0x013fe4000001160b */
[----:B------:R-:W-:-:S04]  /*3d50*/  LEA R2, P0, R21, R4, 0x2 ;  /* 0x0000000415027211 */ /* 0x000fc800078010ff */
[----:B------:R-:W-:Y:S02]  /*3d60*/  LEA.HI.X R3, R21, R5, R3, 0x2, P0 ;  /* 0x0000000515037211 */ /* 0x000fe400000f1403 */
[----:B--2---:R-:W-:-:S04]  /*3d70*/  SHF.R.U32.HI R14, RZ, R36, R15 ;  /* 0x00000024ff0e7219 */ /* 0x004fc8000001160f */
[----:B---3--:R-:W-:-:S04]  /*3d80*/  LOP3.LUT R13, R14, 0x3, RZ, 0xc0, !PT ;  /* 0x000000030e0d7812 */ /* 0x008fc800078ec0ff */
[----:B------:R-:W-:-:S05]  /*3d90*/  IADD3 R2, P0, PT, R13, R2, RZ ;  /* 0x000000020d027210 */ /* 0x000fca0007f1e0ff */
[----:B------:R-:W-:-:S05]  /*3da0*/  IMAD.X R3, RZ, RZ, R3, P0 ;  /* 0x000000ffff037224 */ /* 0x000fca00000e0603 */
[----:B------:R0:W2:Y:S01]  /*3db0*/  LD.E.U8 R2, desc[UR36][R2.64] ;  /* 0x0000002402027980 */ /* 0x0000a2000c101100 */
[----:B------:R-:W-:Y:S01]  /*3dc0*/  IMAD.SHL.U32 R14, R14, 0x4, RZ ;  /* 0x000000040e0e7824 */ /* 0x000fe200078e00ff */
[----:B------:R-:W-:Y:S01]  /*3dd0*/  IADD3 R49, P0, PT, R10, 0x20, RZ ;  /* 0x000000200a317810 */ /* 0x000fe20007f1e0ff */
[----:B------:R-:W-:-:S03]  /*3de0*/  IMAD.IADD R20, R30, 0x1, R21 ;  /* 0x000000011e147824 */ /* 0x000fc600078e0215 */
[----:B------:R-:W-:Y:S01]  /*3df0*/  LOP3.LUT R14, R14, 0xc, RZ, 0xc0, !PT ;  /* 0x0000000c0e0e7812 */ /* 0x000fe200078ec0ff */
[----:B------:R-:W-:-:S04]  /*3e00*/  IMAD R50, R20, 0x4, R41 ;  /* 0x0000000414327824 */ /* 0x000fc800078e0229 */
[--C-:B------:R-:W-:Y:S02]  /*3e10*/  IMAD.IADD R20, R31, 0x1, R14.reuse ;  /* 0x000000011f147824 */ /* 0x100fe400078e020e */
[----:B------:R-:W-:Y:S02]  /*3e20*/  IMAD.IADD R14, R39, 0x1, R14 ;  /* 0x00000001270e7824 */ /* 0x000fe400078e020e */
[----:B------:R-:W-:Y:S02]  /*3e30*/  IMAD.IADD R50, R13, 0x1, R50 ;  /* 0x000000010d327824 */ /* 0x000fe400078e0232 */
[----:B------:R-:W-:Y:S04]  /*3e40*/  LDS R13, [R20] ;  /* 0x00000000140d7984 */ /* 0x000fe80000000800 */
[----:B------:R-:W2:Y:S04]  /*3e50*/  LDS R14, [R14] ;  /* 0x000000000e0e7984 */ /* 0x000ea80000000800 */
[----:B------:R1:W3:Y:S02]  /*3e60*/  LDS.U8 R21, [R50+0x10] ;  /* 0x0000100032157984 */ /* 0x0002e40000000000 */
[----:B-1----:R-:W-:-:S05]  /*3e70*/  IMAD.X R50, RZ, RZ, R11, P0 ;  /* 0x000000ffff327224 */ /* 0x002fca00000e060b */
[--C-:B------:R-:W-:Y:S02]  /*3e80*/  SHF.R.U64 R49, R49, 0x5, R50.reuse ;  /* 0x0000000531317819 */ /* 0x100fe40000001232 */
[----:B------:R-:W-:Y:S02]  /*3e90*/  SHF.R.U32.HI R50, RZ, 0x5, R50 ;  /* 0x00000005ff327819 */ /* 0x000fe40000011632 */
[----:B0-----:R-:W-:Y:S02]  /*3ea0*/  LEA R3, P0, R49, R4, 0x2 ;  /* 0x0000000431037211 */ /* 0x001fe400078010ff */
[----:B--2---:R-:W-:Y:S01]  /*3eb0*/  IADD3 R2, PT, PT, R14, R13, R2 ;  /* 0x0000000d0e027210 */ /* 0x004fe20007ffe002 */
[----:B------:R-:W-:-:S04]  /*3ec0*/  IMAD R13, R9, 0x4, R48 ;  /* 0x00000004090d7824 */ /* 0x000fc800078e0230 */
[----:B---3--:R-:W-:-:S04]  /*3ed0*/  IMAD.IADD R21, R2, 0x1, R21 ;  /* 0x0000000102157824 */ /* 0x008fc800078e0215 */
[C---:B------:R-:W-:Y:S02]  /*3ee0*/  IMAD R2, R21.reuse, 0x4, R22 ;  /* 0x0000000415027824 */ /* 0x040fe400078e0216 */
[----:B------:R-:W-:-:S03]  /*3ef0*/  IMAD R52, R21, 0x4, R24 ;  /* 0x0000000415347824 */ /* 0x000fc600078e0218 */
[----:B------:R0:W-:Y:S04]  /*3f00*/  STS [R2], R15 ;  /* 0x0000000f02007388 */ /* 0x0001e80000000800 */
[----:B------:R-:W1:Y:S01]  /*3f10*/  LDS R51, [R13] ;  /* 0x000000000d337984 */ /* 0x000e620000000800 */
[----:B0-----:R-:W-:-:S03]  /*3f20*/  LEA.HI.X R15, R49, R5, R50, 0x2, P0 ;  /* 0x00000005310f7211 */ /* 0x001fc600000f1432 */
[----:B-1----:R-:W-:Y:S04]  /*3f30*/  STS [R52], R51 ;  /* 0x0000003334007388 */ /* 0x002fe80000000800 */
[----:B------:R-:W0:Y:S02]  /*3f40*/  LDS R21, [R12+0x80] ;  /* 0x000080000c157984 */ /* 0x000e240000000800 */
[----:B0-----:R-:W-:-:S04]  /*3f50*/  SHF.R.U32.HI R20, RZ, R36, R21 ;  /* 0x00000024ff147219 */ /* 0x001fc80000011615 */
[----:B------:R-:W-:-:S04]  /*3f60*/  LOP3.LUT R14, R20, 0x3, RZ, 0xc0, !PT ;  /* 0x00000003140e7812 */ /* 0x000fc800078ec0ff */
[----:B------:R-:W-:-:S05]  /*3f70*/  IADD3 R2, P0, PT, R14, R3, RZ ;  /* 0x000000030e027210 */ /* 0x000fca0007f1e0ff */
[----:B------:R-:W-:-:S05]  /*3f80*/  IMAD.X R3, RZ, RZ, R15, P0 ;  /* 0x000000ffff037224 */ /* 0x000fca00000e060f */
[----:B------:R-:W2:Y:S01]  /*3f90*/  LD.E.U8 R2, desc[UR36][R2.64] ;  /* 0x0000002402027980 */ /* 0x000ea2000c101100 */
[----:B------:R-:W-:Y:S02]  /*3fa0*/  IMAD.SHL.U32 R20, R20, 0x4, RZ ;  /* 0x0000000414147824 */ /* 0x000fe400078e00ff */
        /* <DEDUP_REMOVED lines=8> */
[----:B------:R-:W0:Y:S01]  /*4030*/  LDS.U8 R15, [R14+0x10] ;  /* 0x000010000e0f7984 */ /* 0x000e220000000000 */
[----:B--2---:R-:W-:-:S02]  /*4040*/  IADD3 R2, PT, PT, R20, R49, R2 ;  /* 0x0000003114027210 */ /* 0x004fc40007ffe002 */
[----:B------:R-:W-:-:S03]  /*4050*/  IADD3 R49, P0, PT, R10, 0x40, RZ ;  /* 0x000000400a317810 */ /* 0x000fc60007f1e0ff */
[----:B0-----:R-:W-:Y:S02]  /*4060*/  IMAD.IADD R15, R2, 0x1, R15 ;  /* 0x00000001020f7824 */ /* 0x001fe400078e020f */
[----:B------:R-:W-:Y:S02]  /*4070*/  IMAD.X R52, RZ, RZ, R11, P0 ;  /* 0x000000ffff347224 */ /* 0x000fe400000e060b */
[C---:B------:R-:W-:Y:S01]  /*4080*/  IMAD R51, R15.reuse, 0x4, R24 ;  /* 0x000000040f337824 */ /* 0x040fe200078e0218 */
[----:B------:R-:W-:Y:S02]  /*4090*/  LEA R2, R15, R22, 0x2 ;  /* 0x000000160f027211 */ /* 0x000fe400078e10ff */
[--C-:B------:R-:W-:Y:S02]  /*40a0*/  SHF.R.U64 R49, R49, 0x5, R52.reuse ;  /* 0x0000000531317819 */ /* 0x100fe40000001234 */
[----:B------:R-:W-:Y:S01]  /*40b0*/  SHF.R.U32.HI R52, RZ, 0x5, R52 ;  /* 0x00000005ff347819 */ /* 0x000fe20000011634 */
[----:B------:R0:W-:Y:S01]  /*40c0*/  STS [R2], R21 ;  /* 0x0000001502007388 */ /* 0x0001e20000000800 */
[----:B------:R-:W-:-:S03]  /*40d0*/  LEA R3, P0, R49, R4, 0x2 ;  /* 0x0000000431037211 */ /* 0x000fc600078010ff */
[----:B------:R-:W1:Y:S01]  /*40e0*/  LDS R50, [R13+0x80] ;  /* 0x000080000d327984 */ /* 0x000e620000000800 */
        /* <DEDUP_REMOVED lines=22> */
[C---:B------:R-:W-:Y:S02]  /*4250*/  IMAD R2, R21.reuse, 0x4, R22 ;  /* 0x0000000415027824 */ /* 0x040fe400078e0216 */
[----:B------:R-:W-:Y:S01]  /*4260*/  IMAD R51, R21, 0x4, R24 ;  /* 0x0000000415337824 */ /* 0x000fe200078e0218 */
[--C-:B------:R-:W-:Y:S02]  /*4270*/  SHF.R.U64 R49, R49, 0x5, R10.reuse ;  /* 0x0000000531317819 */ /* 0x100fe4000000120a */
[----:B------:R-:W-:Y:S01]  /*4280*/  STS [R2], R15 ;  /* 0x0000000f02007388 */ /* 0x000fe20000000800 */
[----:B------:R-:W-:-:S02]  /*4290*/  SHF.R.U32.HI R14, RZ, 0x5, R10 ;  /* 0x00000005ff0e7819 */ /* 0x000fc4000001160a */
[C---:B------:R-:W-:Y:S01]  /*42a0*/  LEA R3, P0, R49.reuse, R4, 0x2 ;  /* 0x0000000431037211 */ /* 0x040fe200078010ff */
[----:B------:R-:W0:Y:S03]  /*42b0*/  LDS R50, [R13+0x100] ;  /* 0x000100000d327984 */ /* 0x000e260000000800 */
[----:B------:R-:W-:Y:S01]  /*42c0*/  LEA.HI.X R14, R49, R5, R14, 0x2, P0 ;  /* 0x00000005310e7211 */ /* 0x000fe200000f140e */
[----:B0-----:R-:W-:Y:S04]  /*42d0*/  STS [R51], R50 ;  /* 0x0000003233007388 */ /* 0x001fe80000000800 */
[----:B------:R-:W0:Y:S02]  /*42e0*/  LDS R21, [R12+0x180] ;  /* 0x000180000c157984 */ /* 0x000e240000000800 */
[----:B0-----:R-:W-:-:S04]  /*42f0*/  SHF.R.U32.HI R11, RZ, R36, R21 ;  /* 0x00000024ff0b7219 */ /* 0x001fc80000011615 */
[----:B------:R-:W-:-:S04]  /*4300*/  LOP3.LUT R10, R11, 0x3, RZ, 0xc0, !PT ;  /* 0x000000030b0a7812 */ /* 0x000fc800078ec0ff */
[----:B------:R-:W-:-:S05]  /*4310*/  IADD3 R2, P0, PT, R10, R3, RZ ;  /* 0x000000030a027210 */ /* 0x000fca0007f1e0ff */
[----:B------:R-:W-:-:S05]  /*4320*/  IMAD.X R3, RZ, RZ, R14, P0 ;  /* 0x000000ffff037224 */ /* 0x000fca00000e060e */
[----:B------:R-:W2:Y:S01]  /*4330*/  LD.E.U8 R2, desc[UR36][R2.64] ;  /* 0x0000002402027980 */ /* 0x000ea2000c101100 */
[----:B------:R-:W-:Y:S01]  /*4340*/  IMAD.SHL.U32 R11, R11, 0x4, RZ ;  /* 0x000000040b0b7824 */ /* 0x000fe200078e00ff */
[----:B------:R-:W-:Y:S01]  /*4350*/  IADD3 R9, P0, PT, R9, 0x80, RZ ;  /* 0x0000008009097810 */ /* 0x000fe20007f1e0ff */
[----:B------:R-:W-:-:S03]  /*4360*/  IMAD.IADD R14, R30, 0x1, R49 ;  /* 0x000000011e0e7824 */ /* 0x000fc600078e0231 */
[----:B------:R-:W-:Y:S01]  /*4370*/  LOP3.LUT R12, R11, 0xc, RZ, 0xc0, !PT ;  /* 0x0000000c0b0c7812 */ /* 0x000fe200078ec0ff */
[----:B------:R-:W-:Y:S02]  /*4380*/  IMAD R15, R14, 0x4, R41 ;  /* 0x000000040e0f7824 */ /* 0x000fe400078e0229 */
[----:B------:R-:W-:Y:S01]  /*4390*/  IMAD.X R6, RZ, RZ, R6, P0 ;  /* 0x000000ffff067224 */ /* 0x000fe200000e0606 */
[----:B------:R-:W-:Y:S01]  /*43a0*/  ISETP.GE.U32.AND P0, PT, R9, R29, PT ;  /* 0x0000001d0900720c */ /* 0x000fe20003f06070 */
[--C-:B------:R-:W-:Y:S02]  /*43b0*/  IMAD.IADD R11, R31, 0x1, R12.reuse ;  /* 0x000000011f0b7824 */ /* 0x100fe400078e020c */
[----:B------:R-:W-:Y:S01]  /*43c0*/  IMAD.IADD R12, R39, 0x1, R12 ;  /* 0x00000001270c7824 */ /* 0x000fe200078e020c */
[----:B------:R-:W-:Y:S01]  /*43d0*/  ISETP.GE.U32.AND.EX P0, PT, R6, RZ, PT, P0 ;  /* 0x000000ff0600720c */ /* 0x000fe20003f06100 */
[----:B------:R-:W-:Y:S02]  /*43e0*/  IMAD.IADD R15, R10, 0x1, R15 ;  /* 0x000000010a0f7824 */ /* 0x000fe400078e020f */
[----:B------:R-:W-:Y:S04]  /*43f0*/  LDS R11, [R11] ;  /* 0x000000000b0b7984 */ /* 0x000fe80000000800 */
[----:B------:R-:W2:Y:S04]  /*4400*/  LDS R12, [R12] ;  /* 0x000000000c0c7984 */ /* 0x000ea80000000800 */
[----:B------:R-:W0:Y:S01]  /*4410*/  LDS.U8 R15, [R15+0x10] ;  /* 0x000010000f0f7984 */ /* 0x000e220000000000 */
[----:B--2---:R-:W-:-:S05]  /*4420*/  IADD3 R2, PT, PT, R12, R11, R2 ;  /* 0x0000000b0c027210 */ /* 0x004fca0007ffe002 */
[----:B0-----:R-:W-:-:S04]  /*4430*/  IMAD.IADD R3, R2, 0x1, R15 ;  /* 0x0000000102037824 */ /* 0x001fc800078e020f */
[C---:B------:R-:W-:Y:S02]  /*4440*/  IMAD R2, R3.reuse, 0x4, R22 ;  /* 0x0000000403027824 */ /* 0x040fe400078e0216 */
[----:B------:R-:W-:-:S03]  /*4450*/  IMAD R10, R3, 0x4, R24 ;  /* 0x00000004030a7824 */ /* 0x000fc600078e0218 */
[----:B------:R-:W-:Y:S04]  /*4460*/  STS [R2], R21 ;  /* 0x0000001502007388 */ /* 0x000fe80000000800 */
[----:B------:R-:W0:Y:S04]  /*4470*/  LDS R13, [R13+0x180] ;  /* 0x000180000d0d7984 */ /* 0x000e280000000800 */
[----:B0-----:R0:W-:Y:S01]  /*4480*/  STS [R10], R13 ;  /* 0x0000000d0a007388 */ /* 0x0011e20000000800 */
[----:B------:R-:W-:Y:S05]  /*4490*/  @!P0 BRA `(.L_x_39) ;  /* 0xfffffff800148947 */ /* 0x000fea000383ffff */
.L_x_36:
[----:B------:R-:W-:Y:S05]  /*44a0*/  BSYNC.RECONVERGENT B0 ;  /* 0x0000000000007941 */ /* 0x000fea0003800200 */
.L_x_35:
[----:B------:R-:W-:Y:S01]  /*44b0*/  VIADD R36, R36, 0x2 ;  /* 0x0000000224247836 */ /* 0x000fe20000000000 */
[----:B------:R-:W-:Y:S01]  /*44c0*/  BAR.SYNC.DEFER_BLOCKING 0x0 ;  /* 0x0000000000007b1d */ /* 0x000fe20000010000 */
[----:B012-4-:R-:W-:Y:S02]  /*44d0*/  IMAD.MOV.U32 R3, RZ, RZ, R48 ;  /* 0x000000ffff037224 */ /* 0x017fe400078e0030 */
[----:B------:R-:W-:Y:S01]  /*44e0*/  IMAD.MOV.U32 R2, RZ, RZ, R47 ;  /* 0x000000ffff027224 */ /* 0x000fe200078e002f */
[----:B------:R-:W-:-:S13]  /*44f0*/  ISETP.GE.U32.AND P0, PT, R36, 0x20, PT ;  /* 0x000000202400780c */ /* 0x000fda0003f06070 */
[----:B------:R-:W-:Y:S05]  /*4500*/  @!P0 BRA `(.L_x_40) ;  /* 0xffffffc800148947 */ /* 0x000fea000383ffff */
[----:B------:R-:W0:Y:S01]  /*4510*/  LDC.64 R2, c[0x0][0x390] ;  /* 0x0000e400ff027b82 */ /* 0x000e220000000a00 */
[----:B------:R-:W-:-:S07]  /*4520*/  ISETP.NE.AND P1, PT, R7, RZ, PT ;  /* 0x000000ff0700720c */ /* 0x000fce0003f25270 */
[----:B------:R-:W1:Y:S06]  /*4530*/  LDC.64 R8, c[0x0][0x388] ;  /* 0x0000e200ff087b82 */ /* 0x000e6c0000000a00 */
[----:B------:R-:W2:Y:S02]  /*4540*/  @!P1 LDS R15, [R24] ;  /* 0x00000000180f9984 */ /* 0x000ea40000000800 */
[----:B------:R-:W4:Y:S01]  /*4550*/  LDC R0, c[0x0][0x39c] ;  /* 0x0000e700ff007b82 */ /* 0x000f220000000800 */
[----:B0-----:R-:W-:-:S05]  /*4560*/  IMAD.WIDE.U32 R2, R27, 0x8, R2 ;  /* 0x000000081b027825 */ /* 0x001fca00078e0002 */
[----:B------:R-:W2:Y:S01]  /*4570*/  @!P1 LDG.E.64 R10, desc[UR36][R2.64] ;  /* 0x00000024020a9981 */ /* 0x000ea2000c1e1b00 */
[----:B-1----:R-:W-:Y:S01]  /*4580*/  IMAD.WIDE.U32 R8, R27, 0x8, R8 ;  /* 0x000000081b087825 */ /* 0x002fe200078e0008 */
[-C--:B----4-:R-:W-:Y:S02]  /*4590*/  ISETP.GT.U32.AND P0, PT, R29, R0.reuse, PT ;  /* 0x000000001d00720c */ /* 0x090fe40003f04070 */
[----:B--2---:R-:W-:Y:S04]  /*45a0*/  @!P1 ST.E desc[UR36][R10.64], R15 ;  /* 0x0000000f0a009985 */ /* 0x004fe8000c101924 */
[----:B---3--:R-:W2:Y:S01]  /*45b0*/  @!P1 LDG.E.64 R12, desc[UR36][R8.64] ;  /* 0x00000024080c9981 */ /* 0x008ea2000c1e1b00 */
[----:B------:R-:W-:-:S03]  /*45c0*/  ISETP.GT.U32.OR P0, PT, R7, R0, !P0 ;  /* 0x000000000700720c */ /* 0x000fc60004704470 */
[----:B------:R-:W2:Y:S10]  /*45d0*/  @!P1 LDS R17, [R47] ;  /* 0x000000002f119984 */ /* 0x000eb40000000800 */
[C---:B------:R-:W-:Y:S01]  /*45e0*/  @!P0 IMAD R24, R0.reuse, 0x4, R24 ;  /* 0x0000000400188824 */ /* 0x040fe200078e0218 */
[----:B--2---:R-:W-:Y:S04]  /*45f0*/  @!P1 ST.E desc[UR36][R12.64], R17 ;  /* 0x000000110c009985 */ /* 0x004fe8000c101924 */
[----:B------:R-:W2:Y:S04]  /*4600*/  @!P0 LDG.E.64 R2, desc[UR36][R2.64] ;  /* 0x0000002402028981 */ /* 0x000ea8000c1e1b00 */
[----:B------:R-:W2:Y:S01]  /*4610*/  @!P0 LDS R24, [R24] ;  /* 0x0000000018188984 */ /* 0x000ea20000000800 */
[----:B------:R-:W-:-:S03]  /*4620*/  @!P0 IMAD R0, R0, 0x4, R47 ;  /* 0x0000000400008824 */ /* 0x000fc600078e022f */
[----:B--2---:R-:W-:Y:S04]  /*4630*/  @!P0 ST.E desc[UR36][R2.64+0x4], R24 ;  /* 0x0000041802008985 */ /* 0x004fe8000c101924 */
[----:B------:R-:W2:Y:S01]  /*4640*/  @!P0 LDG.E.64 R6, desc[UR36][R8.64] ;  /* 0x0000002408068981 */ /* 0x000ea2000c1e1b00 */
[----:B------:R-:W-:-:S03]  /*4650*/  MOV R10, 0x8 ;  /* 0x00000008000a7802 */ /* 0x000fc60000000f00 */
[----:B------:R-:W2:Y:S03]  /*4660*/  @!P0 LDS R0, [R0] ;  /* 0x0000000000008984 */ /* 0x000ea60000000800 */
[----:B------:R-:W0:Y:S02]  /*4670*/  LDC.64 R10, c[0x4][R10] ;  /* 0x010000000a0a7b82 */ /* 0x000e240000000a00 */
[----:B0-2---:R1:W-:Y:S02]  /*4680*/  @!P0 ST.E desc[UR36][R6.64+0x4], R0 ;  /* 0x0000040006008985 */ /* 0x0053e4000c101924 */
[----:B------:R-:W-:-:S07]  /*4690*/  LEPC R20, `(.L_x_41) ;  /* 0x000000001014794e */ /* 0x000fce0000000000 */
[----:B-1----:R-:W-:Y:S05]  /*46a0*/  CALL.ABS.NOINC R10 ;  /* 0x000000000a007343 */ /* 0x002fea0003c00000 */
.L_x_41:
[----:B------:R-:W-:Y:S05]  /*46b0*/  EXIT ;  /* 0x000000000000794d */ /* 0x000fea0003800000 */
.L_x_20:
[----:B-----5:R-:W-:Y:S02]  /*46c0*/  IMAD.MOV.U32 R13, RZ, RZ, R10 ;  /* 0x000000ffff0d7224 */ /* 0x020fe400078e000a */
[----:B------:R-:W-:Y:S02]  /*46d0*/  IMAD.MOV.U32 R12, RZ, RZ, 0x1 ;  /* 0x00000001ff0c7424 */ /* 0x000fe400078e00ff */
[----:B------:R-:W-:Y:S02]  /*46e0*/  IMAD.MOV.U32 R11, RZ, RZ, RZ ;  /* 0x000000ffff0b7224 */ /* 0x000fe400078e00ff */
[----:B------:R-:W-:-:S07]  /*46f0*/  IMAD.MOV.U32 R15, RZ, RZ, -0x1 ;  /* 0xffffffffff0f7424 */ /* 0x000fce00078e00ff */
[----:B------:R-:W-:Y:S05]  /*4700*/  WARPSYNC.COLLECTIVE R15, `(.L_x_42) ;  /* 0x000000000f087348 */ /* 0x000fea0003c00000 */
[----:B------:R0:W1:Y:S02]  /*4710*/  SHFL.UP P6, R14, R13, R12, R11 ;  /* 0x0400000c0d0e7389 */ /* 0x00006400000c000b */
[----:B01----:R-:W-:Y:S05]  /*4720*/  ENDCOLLECTIVE ;  /* 0x000000000000791b */ /* 0x003fea0003800000 */
.L_x_42:
[----:B------:R-:W-:Y:S01]  /*4730*/  IMAD.MOV.U32 R12, RZ, RZ, 0x2 ;  /* 0x00000002ff0c7424 */ /* 0x000fe200078e00ff */
[----:B------:R-:W-:-:S04]  /*4740*/  SEL R3, R14, RZ, P5 ;  /* 0x000000ff0e037207 */ /* 0x000fc80002800000 */
[----:B------:R-:W-:-:S05]  /*4750*/  IADD3 R2, PT, PT, R10, R3, RZ ;  /* 0x000000030a027210 */ /* 0x000fca0007ffe0ff */
[----:B------:R-:W-:-:S07]  /*4760*/  IMAD.MOV.U32 R13, RZ, RZ, R2 ;  /* 0x000000ffff0d7224 */ /* 0x000fce00078e0002 */
[----:B------:R-:W-:Y:S05]  /*4770*/  WARPSYNC.COLLECTIVE R15, `(.L_x_43) ;  /* 0x000000000f087348 */ /* 0x000fea0003c00000 */
[----:B------:R0:W1:Y:S02]  /*4780*/  SHFL.UP P6, R14, R13, R12, R11 ;  /* 0x0400000c0d0e7389 */ /* 0x00006400000c000b */
[----:B01----:R-:W-:Y:S05]  /*4790*/  ENDCOLLECTIVE ;  /* 0x000000000000791b */ /* 0x003fea0003800000 */
.L_x_43:
[----:B------:R-:W-:Y:S01]  /*47a0*/  IMAD.MOV.U32 R12, RZ, RZ, 0x4 ;  /* 0x00000004ff0c7424 */ /* 0x000fe200078e00ff */
[----:B------:R-:W-:-:S05]  /*47b0*/  SEL R3, R14, RZ, P4 ;  /* 0x000000ff0e037207 */ /* 0x000fca0002000000 */
[----:B------:R-:W-:-:S04]  /*47c0*/  IMAD.IADD R3, R2, 0x1, R3 ;  /* 0x0000000102037824 */ /* 0x000fc800078e0203 */
[----:B------:R-:W-:-:S07]  /*47d0*/  IMAD.MOV.U32 R13, RZ, RZ, R3 ;  /* 0x000000ffff0d7224 */ /* 0x000fce00078e0003 */
[----:B------:R-:W-:Y:S05]  /*47e0*/  WARPSYNC.COLLECTIVE R15, `(.L_x_44) ;  /* 0x000000000f087348 */ /* 0x000fea0003c00000 */
[----:B------:R0:W1:Y:S02]  /*47f0*/  SHFL.UP P6, R14, R13, R12, R11 ;  /* 0x0400000c0d0e7389 */ /* 0x00006400000c000b */
[----:B01----:R-:W-:Y:S05]  /*4800*/  ENDCOLLECTIVE ;  /* 0x000000000000791b */ /* 0x003fea0003800000 */
.L_x_44:
[----:B------:R-:W-:Y:S01]  /*4810*/  IMAD.MOV.U32 R12, RZ, RZ, 0x8 ;  /* 0x00000008ff0c7424 */ /* 0x000fe200078e00ff */
[----:B------:R-:W-:-:S05]  /*4820*/  SEL R14, R14, RZ, P3 ;  /* 0x000000ff0e0e7207 */ /* 0x000fca0001800000 */
[----:B------:R-:W-:-:S04]  /*4830*/  IMAD.IADD R20, R3, 0x1, R14 ;  /* 0x0000000103147824 */ /* 0x000fc800078e020e */
[----:B------:R-:W-:-:S07]  /*4840*/  IMAD.MOV.U32 R13, RZ, RZ, R20 ;  /* 0x000000ffff0d7224 */ /* 0x000fce00078e0014 */
[----:B------:R-:W-:Y:S05]  /*4850*/  WARPSYNC.COLLECTIVE R15, `(.L_x_45) ;  /* 0x000000000f087348 */ /* 0x000fea0003c00000 */
[----:B------:R0:W1:Y:S02]  /*4860*/  SHFL.UP P6, R14, R13, R12, R11 ;  /* 0x0400000c0d0e7389 */ /* 0x00006400000c000b */
[----:B01----:R-:W-:Y:S05]  /*4870*/  ENDCOLLECTIVE ;  /* 0x000000000000791b */ /* 0x003fea0003800000 */
.L_x_45:
[----:B------:R-:W-:Y:S01]  /*4880*/  IMAD.MOV.U32 R12, RZ, RZ, 0x10 ;  /* 0x00000010ff0c7424 */ /* 0x000fe200078e00ff */
[----:B------:R-:W-:-:S05]  /*4890*/  SEL R21, R14, RZ, P2 ;  /* 0x000000ff0e157207 */ /* 0x000fca0001000000 */
[----:B------:R-:W-:-:S04]  /*48a0*/  IMAD.IADD R21, R20, 0x1, R21 ;  /* 0x0000000114157824 */ /* 0x000fc800078e0215 */
[----:B------:R-:W-:-:S07]  /*48b0*/  IMAD.MOV.U32 R13, RZ, RZ, R21 ;  /* 0x000000ffff0d7224 */ /* 0x000fce00078e0015 */
[----:B------:R-:W-:Y:S05]  /*48c0*/  WARPSYNC.COLLECTIVE R15, `(.L_x_46) ;  /* 0x000000000f087348 */ /* 0x000fea0003c00000 */
[----:B------:R0:W1:Y:S02]  /*48d0*/  SHFL.UP P6, R14, R13, R12, R11 ;  /* 0x0400000c0d0e7389 */ /* 0x00006400000c000b */
[----:B01----:R-:W-:Y:S05]  /*48e0*/  ENDCOLLECTIVE ;  /* 0x000000000000791b */ /* 0x003fea0003800000 */
.L_x_46:
[----:B------:R-:W-:Y:S05]  /*48f0*/  BRA `(.L_x_47) ;  /* 0xffffffcc00207947 */ /* 0x000fea000383ffff */
.L_x_21:
[----:B------:R-:W-:Y:S01]  /*4900*/  BSSY B2, `(.L_x_48) ;  /* 0x0000008000027945 */ /* 0x000fe20003800000 */
[----:B-----5:R-:W-:Y:S02]  /*4910*/  IMAD.MOV.U32 R13, RZ, RZ, R10 ;  /* 0x000000ffff0d7224 */ /* 0x020fe400078e000a */
[----:B------:R-:W-:Y:S02]  /*4920*/  IMAD.MOV.U32 R12, RZ, RZ, 0x1 ;  /* 0x00000001ff0c7424 */ /* 0x000fe400078e00ff */
[----:B-1----:R-:W-:Y:S02]  /*4930*/  IMAD.MOV.U32 R11, RZ, RZ, RZ ;  /* 0x000000ffff0b7224 */ /* 0x002fe400078e00ff */
[----:B------:R-:W-:-:S07]  /*4940*/  IMAD.MOV.U32 R15, RZ, RZ, -0x1 ;  /* 0xffffffffff0f7424 */ /* 0x000fce00078e00ff */
[----:B0-----:R-:W-:Y:S05]  /*4950*/  WARPSYNC.COLLECTIVE R15, `(.L_x_49) ;  /* 0x000000000f087348 */ /* 0x001fea0003c00000 */
[----:B------:R1:W2:Y:S02]  /*4960*/  SHFL.UP P6, R14, R13, R12, R11 ;  /* 0x0400000c0d0e7389 */ /* 0x0002a400000c000b */
[----:B012---:R-:W-:Y:S05]  /*4970*/  ENDCOLLECTIVE ;  /* 0x000000000000791b */ /* 0x007fea0003800000 */
.L_x_49:
[----:B------:R-:W-:Y:S05]  /*4980*/  BSYNC B2 ;  /* 0x0000000000027941 */ /* 0x000fea0003800000 */
.L_x_48:
[----:B------:R-:W-:Y:S01]  /*4990*/  SEL R13, R14, RZ, P5 ;  /* 0x000000ff0e0d7207 */ /* 0x000fe20002800000 */
[----:B------:R-:W-:Y:S02]  /*49a0*/  IMAD.MOV.U32 R12, RZ, RZ, 0x2 ;  /* 0x00000002ff0c7424 */ /* 0x000fe400078e00ff */
[----:B------:R-:W-:Y:S02]  /*49b0*/  IMAD.MOV.U32 R11, RZ, RZ, RZ ;  /* 0x000000ffff0b7224 */ /* 0x000fe400078e00ff */
[----:B------:R-:W-:Y:S02]  /*49c0*/  IMAD.IADD R13, R10, 0x1, R13 ;  /* 0x000000010a0d7824 */ /* 0x000fe400078e020d */
[----:B------:R-:W-:-:S07]  /*49d0*/  IMAD.MOV.U32 R15, RZ, RZ, -0x1 ;  /* 0xffffffffff0f7424 */ /* 0x000fce00078e00ff */
[----:B------:R-:W-:Y:S05]  /*49e0*/  WARPSYNC.COLLECTIVE R15, `(.L_x_50) ;  /* 0x000000000f087348 */ /* 0x000fea0003c00000 */
[----:B------:R0:W1:Y:S02]  /*49f0*/  SHFL.UP P6, R14, R13, R12, R11 ;  /* 0x0400000c0d0e7389 */ /* 0x00006400000c000b */
[----:B01----:R-:W-:Y:S05]  /*4a00*/  ENDCOLLECTIVE ;  /* 0x000000000000791b */ /* 0x003fea0003800000 */
.L_x_50:
[----:B------:R-:W-:Y:S01]  /*4a10*/  IMAD.MOV.U32 R12, RZ, RZ, 0x4 ;  /* 0x00000004ff0c7424 */ /* 0x000fe200078e00ff */
[----:B------:R-:W-:-:S05]  /*4a20*/  SEL R6, R14, RZ, P4 ;  /* 0x000000ff0e067207 */ /* 0x000fca0002000000 */
[----:B------:R-:W-:-:S04]  /*4a30*/  IMAD.IADD R6, R13, 0x1, R6 ;  /* 0x000000010d067824 */ /* 0x000fc800078e0206 */
[----:B------:R-:W-:-:S07]  /*4a40*/  IMAD.MOV.U32 R13, RZ, RZ, R6 ;  /* 0x000000ffff0d7224 */ /* 0x000fce00078e0006 */
[----:B------:R-:W-:Y:S05]  /*4a50*/  WARPSYNC.COLLECTIVE R15, `(.L_x_51) ;  /* 0x000000000f087348 */ /* 0x000fea0003c00000 */
[----:B------:R0:W1:Y:S02]  /*4a60*/  SHFL.UP P6, R14, R13, R12, R11 ;  /* 0x0400000c0d0e7389 */ /* 0x00006400000c000b */
[----:B01----:R-:W-:Y:S05]  /*4a70*/  ENDCOLLECTIVE ;  /* 0x000000000000791b */ /* 0x003fea0003800000 */
.L_x_51:
[----:B------:R-:W-:Y:S01]  /*4a80*/  IMAD.MOV.U32 R12, RZ, RZ, 0x8 ;  /* 0x00000008ff0c7424 */ /* 0x000fe200078e00ff */
[----:B------:R-:W-:-:S05]  /*4a90*/  SEL R7, R14, RZ, P3 ;  /* 0x000000ff0e077207 */ /* 0x000fca0001800000 */
[----:B------:R-:W-:-:S04]  /*4aa0*/  IMAD.IADD R7, R6, 0x1, R7 ;  /* 0x0000000106077824 */ /* 0x000fc800078e0207 */
[----:B------:R-:W-:-:S07]  /*4ab0*/  IMAD.MOV.U32 R13, RZ, RZ, R7 ;  /* 0x000000ffff0d7224 */ /* 0x000fce00078e0007 */
[----:B------:R-:W-:Y:S05]  /*4ac0*/  WARPSYNC.COLLECTIVE R15, `(.L_x_52) ;  /* 0x000000000f087348 */ /* 0x000fea0003c00000 */
[----:B------:R0:W1:Y:S02]  /*4ad0*/  SHFL.UP P6, R14, R13, R12, R11 ;  /* 0x0400000c0d0e7389 */ /* 0x00006400000c000b */
[----:B01----:R-:W-:Y:S05]  /*4ae0*/  ENDCOLLECTIVE ;  /* 0x000000000000791b */ /* 0x003fea0003800000 */
.L_x_52:
[----:B------:R-:W-:Y:S01]  /*4af0*/  IMAD.MOV.U32 R12, RZ, RZ, 0x10 ;  /* 0x00000010ff0c7424 */ /* 0x000fe200078e00ff */
[----:B------:R-:W-:-:S05]  /*4b00*/  SEL R14, R14, RZ, P2 ;  /* 0x000000ff0e0e7207 */ /* 0x000fca0001000000 */
[----:B------:R-:W-:-:S04]  /*4b10*/  IMAD.IADD R20, R7, 0x1, R14 ;  /* 0x0000000107147824 */ /* 0x000fc800078e020e */
[----:B------:R-:W-:-:S07]  /*4b20*/  IMAD.MOV.U32 R13, RZ, RZ, R20 ;  /* 0x000000ffff0d7224 */ /* 0x000fce00078e0014 */
[----:B------:R-:W-:Y:S05]  /*4b30*/  WARPSYNC.COLLECTIVE R15, `(.L_x_53) ;  /* 0x000000000f087348 */ /* 0x000fea0003c00000 */
[----:B------:R0:W1:Y:S02]  /*4b40*/  SHFL.UP P6, R14, R13, R12, R11 ;  /* 0x0400000c0d0e7389 */ /* 0x00006400000c000b */
[----:B01----:R-:W-:Y:S05]  /*4b50*/  ENDCOLLECTIVE ;  /* 0x000000000000791b */ /* 0x003fea0003800000 */
.L_x_53:
[----:B------:R-:W-:Y:S05]  /*4b60*/  BRA `(.L_x_54) ;  /* 0xffffffcc00387947 */ /* 0x000fea000383ffff */
.L_x_22:
[----:B------:R-:W-:Y:S01]  /*4b70*/  BSSY B2, `(.L_x_55) ;  /* 0x0000008000027945 */ /* 0x000fe20003800000 */
[----:B-----5:R-:W-:Y:S02]  /*4b80*/  IMAD.MOV.U32 R13, RZ, RZ, R10 ;  /* 0x000000ffff0d7224 */ /* 0x020fe400078e000a */
[----:B------:R-:W-:Y:S02]  /*4b90*/  IMAD.MOV.U32 R12, RZ, RZ, 0x1 ;  /* 0x00000001ff0c7424 */ /* 0x000fe400078e00ff */
[----:B--2---:R-:W-:Y:S02]  /*4ba0*/  IMAD.MOV.U32 R11, RZ, RZ, RZ ;  /* 0x000000ffff0b7224 */ /* 0x004fe400078e00ff */
[----:B------:R-:W-:-:S07]  /*4bb0*/  IMAD.MOV.U32 R15, RZ, RZ, -0x1 ;  /* 0xffffffffff0f7424 */ /* 0x000fce00078e00ff */
[----:B01----:R-:W-:Y:S05]  /*4bc0*/  WARPSYNC.COLLECTIVE R15, `(.L_x_56) ;  /* 0x000000000f087348 */ /* 0x003fea0003c00000 */
[----:B------:R2:W3:Y:S02]  /*4bd0*/  SHFL.UP P6, R14, R13, R12, R11 ;  /* 0x0400000c0d0e7389 */ /* 0x0004e400000c000b */
[----:B0123--:R-:W-:Y:S05]  /*4be0*/  ENDCOLLECTIVE ;  /* 0x000000000000791b */ /* 0x00ffea0003800000 */
.L_x_56:
[----:B------:R-:W-:Y:S05]  /*4bf0*/  BSYNC B2 ;  /* 0x0000000000027941 */ /* 0x000fea0003800000 */
.L_x_55:
[----:B------:R-:W-:Y:S01]  /*4c00*/  SEL R13, R14, RZ, P5 ;  /* 0x000000ff0e0d7207 */ /* 0x000fe20002800000 */
[----:B------:R-:W-:Y:S02]  /*4c10*/  HFMA2 R12, -RZ, RZ, 0, 1.1920928955078125e-07 ;  /* 0x00000002ff0c7431 */ /* 0x000fe400000001ff */
[----:B------:R-:W-:Y:S02]  /*4c20*/  IMAD.MOV.U32 R11, RZ, RZ, RZ ;  /* 0x000000ffff0b7224 */ /* 0x000fe400078e00ff */
[----:B------:R-:W-:Y:S02]  /*4c30*/  IMAD.MOV.U32 R15, RZ, RZ, -0x1 ;  /* 0xffffffffff0f7424 */ /* 0x000fe400078e00ff */
[----:B------:R-:W-:-:S07]  /*4c40*/  IMAD.IADD R13, R10, 0x1, R13 ;  /* 0x000000010a0d7824 */ /* 0x000fce00078e020d */
[----:B------:R-:W-:Y:S05]  /*4c50*/  WARPSYNC.COLLECTIVE R15, `(.L_x_57) ;  /* 0x000000000f087348 */ /* 0x000fea0003c00000 */
[----:B------:R0:W1:Y:S02]  /*4c60*/  SHFL.UP P6, R14, R13, R12, R11 ;  /* 0x0400000c0d0e7389 */ /* 0x00006400000c000b */
[----:B01----:R-:W-:Y:S05]  /*4c70*/  ENDCOLLECTIVE ;  /* 0x000000000000791b */ /* 0x003fea0003800000 */
.L_x_57:
[----:B------:R-:W-:Y:S01]  /*4c80*/  IMAD.MOV.U32 R12, RZ, RZ, 0x4 ;  /* 0x00000004ff0c7424 */ /* 0x000fe200078e00ff */
[----:B------:R-:W-:-:S05]  /*4c90*/  SEL R6, R14, RZ, P4 ;  /* 0x000000ff0e067207 */ /* 0x000fca0002000000 */
[----:B------:R-:W-:-:S04]  /*4ca0*/  IMAD.IADD R6, R13, 0x1, R6 ;  /* 0x000000010d067824 */ /* 0x000fc800078e0206 */
[----:B------:R-:W-:-:S07]  /*4cb0*/  IMAD.MOV.U32 R13, RZ, RZ, R6 ;  /* 0x000000ffff0d7224 */ /* 0x000fce00078e0006 */
[----:B------:R-:W-:Y:S05]  /*4cc0*/  WARPSYNC.COLLECTIVE R15, `(.L_x_58) ;  /* 0x000000000f087348 */ /* 0x000fea0003c00000 */
[----:B------:R0:W1:Y:S02]  /*4cd0*/  SHFL.UP P6, R14, R13, R12, R11 ;  /* 0x0400000c0d0e7389 */ /* 0x00006400000c000b */
[----:B01----:R-:W-:Y:S05]  /*4ce0*/  ENDCOLLECTIVE ;  /* 0x000000000000791b */ /* 0x003fea0003800000 */
.L_x_58:
[----:B------:R-:W-:Y:S01]  /*4cf0*/  IMAD.MOV.U32 R12, RZ, RZ, 0x8 ;  /* 0x00000008ff0c7424 */ /* 0x000fe200078e00ff */
[----:B------:R-:W-:-:S05]  /*4d00*/  SEL R7, R14, RZ, P3 ;  /* 0x000000ff0e077207 */ /* 0x000fca0001800000 */
[----:B------:R-:W-:-:S04]  /*4d10*/  IMAD.IADD R7, R6, 0x1, R7 ;  /* 0x0000000106077824 */ /* 0x000fc800078e0207 */
[----:B------:R-:W-:-:S07]  /*4d20*/  IMAD.MOV.U32 R13, RZ, RZ, R7 ;  /* 0x000000ffff0d7224 */ /* 0x000fce00078e0007 */
[----:B------:R-:W-:Y:S05]  /*4d30*/  WARPSYNC.COLLECTIVE R15, `(.L_x_59) ;  /* 0x000000000f087348 */ /* 0x000fea0003c00000 */
[----:B------:R0:W1:Y:S02]  /*4d40*/  SHFL.UP P6, R14, R13, R12, R11 ;  /* 0x0400000c0d0e7389 */ /* 0x00006400000c000b */
[----:B01----:R-:W-:Y:S05]  /*4d50*/  ENDCOLLECTIVE ;  /* 0x000000000000791b */ /* 0x003fea0003800000 */
.L_x_59:
[----:B------:R-:W-:Y:S01]  /*4d60*/  IMAD.MOV.U32 R12, RZ, RZ, 0x10 ;  /* 0x00000010ff0c7424 */ /* 0x000fe200078e00ff */
[----:B------:R-:W-:-:S05]  /*4d70*/  SEL R14, R14, RZ, P2 ;  /* 0x000000ff0e0e7207 */ /* 0x000fca0001000000 */
[----:B------:R-:W-:-:S04]  /*4d80*/  IMAD.IADD R20, R7, 0x1, R14 ;  /* 0x0000000107147824 */ /* 0x000fc800078e020e */
[----:B------:R-:W-:-:S07]  /*4d90*/  IMAD.MOV.U32 R13, RZ, RZ, R20 ;  /* 0x000000ffff0d7224 */ /* 0x000fce00078e0014 */
[----:B------:R-:W-:Y:S05]  /*4da0*/  WARPSYNC.COLLECTIVE R15, `(.L_x_60) ;  /* 0x000000000f087348 */ /* 0x000fea0003c00000 */
[----:B------:R0:W1:Y:S02]  /*4db0*/  SHFL.UP P6, R14, R13, R12, R11 ;  /* 0x0400000c0d0e7389 */ /* 0x00006400000c000b */
[----:B01----:R-:W-:Y:S05]  /*4dc0*/  ENDCOLLECTIVE ;  /* 0x000000000000791b */ /* 0x003fea0003800000 */
.L_x_60:
[----:B------:R-:W-:Y:S05]  /*4dd0*/  BRA `(.L_x_61) ;  /* 0xffffffcc00347947 */ /* 0x000fea000383ffff */
.L_x_23:
[----:B------:R-:W-:Y:S01]  /*4de0*/  BSSY B0, `(.L_x_62) ;  /* 0x0000008000007945 */ /* 0x000fe20003800000 */
[----:B-----5:R-:W-:Y:S02]  /*4df0*/  IMAD.MOV.U32 R13, RZ, RZ, R9 ;  /* 0x000000ffff0d7224 */ /* 0x020fe400078e0009 */
[----:B------:R-:W-:Y:S02]  /*4e00*/  IMAD.MOV.U32 R12, RZ, RZ, 0x1 ;  /* 0x00000001ff0c7424 */ /* 0x000fe400078e00ff */
[----:B------:R-:W-:Y:S02]  /*4e10*/  IMAD.MOV.U32 R11, RZ, RZ, RZ ;  /* 0x000000ffff0b7224 */ /* 0x000fe400078e00ff */
[----:B------:R-:W-:-:S07]  /*4e20*/  IMAD.MOV.U32 R15, RZ, RZ, -0x1 ;  /* 0xffffffffff0f7424 */ /* 0x000fce00078e00ff */
[----:B------:R-:W-:Y:S05]  /*4e30*/  WARPSYNC.COLLECTIVE R15, `(.L_x_63) ;  /* 0x000000000f087348 */ /* 0x000fea0003c00000 */
[----:B------:R0:W1:Y:S02]  /*4e40*/  SHFL.UP P6, R14, R13, R12, R11 ;  /* 0x0400000c0d0e7389 */ /* 0x00006400000c000b */
[----:B01----:R-:W-:Y:S05]  /*4e50*/  ENDCOLLECTIVE ;  /* 0x000000000000791b */ /* 0x003fea0003800000 */
.L_x_63:
[----:B------:R-:W-:Y:S05]  /*4e60*/  BSYNC B0 ;  /* 0x0000000000007941 */ /* 0x000fea0003800000 */
.L_x_62:
[----:B------:R-:W-:Y:S01]  /*4e70*/  SEL R14, R14, RZ, P1 ;  /* 0x000000ff0e0e7207 */ /* 0x000fe20000800000 */
[----:B------:R-:W-:Y:S01]  /*4e80*/  IMAD.MOV.U32 R12, RZ, RZ, 0x2 ;  /* 0x00000002ff0c7424 */ /* 0x000fe200078e00ff */
[----:B------:R-:W-:Y:S01]  /*4e90*/  ISETP.NE.AND P1, PT, R2, RZ, PT ;  /* 0x000000ff0200720c */ /* 0x000fe20003f25270 */
[----:B------:R-:W-:Y:S02]  /*4ea0*/  IMAD.MOV.U32 R11, RZ, RZ, RZ ;  /* 0x000000ffff0b7224 */ /* 0x000fe400078e00ff */
[----:B------:R-:W-:Y:S02]  /*4eb0*/  IMAD.IADD R13, R9, 0x1, R14 ;  /* 0x00000001090d7824 */ /* 0x000fe400078e020e */
[----:B------:R-:W-:-:S08]  /*4ec0*/  IMAD.MOV.U32 R15, RZ, RZ, -0x1 ;  /* 0xffffffffff0f7424 */ /* 0x000fd000078e00ff */
[----:B------:R-:W-:Y:S05]  /*4ed0*/  WARPSYNC.COLLECTIVE R15, `(.L_x_64) ;  /* 0x000000000f087348 */ /* 0x000fea0003c00000 */
[----:B------:R0:W1:Y:S02]  /*4ee0*/  SHFL.UP P6, R14, R13, R12, R11 ;  /* 0x0400000c0d0e7389 */ /* 0x00006400000c000b */
[----:B01----:R-:W-:Y:S05]  /*4ef0*/  ENDCOLLECTIVE ;  /* 0x000000000000791b */ /* 0x003fea0003800000 */
.L_x_64:
[----:B------:R-:W-:Y:S01]  /*4f00*/  IMAD.MOV.U32 R12, RZ, RZ, 0x4 ;  /* 0x00000004ff0c7424 */ /* 0x000fe200078e00ff */
[----:B------:R-:W-:-:S05]  /*4f10*/  SEL R2, R14, RZ, P2 ;  /* 0x000000ff0e027207 */ /* 0x000fca0001000000 */
[----:B------:R-:W-:-:S04]  /*4f20*/  IMAD.IADD R2, R13, 0x1, R2 ;  /* 0x000000010d027824 */ /* 0x000fc800078e0202 */
[----:B------:R-:W-:-:S07]  /*4f30*/  IMAD.MOV.U32 R13, RZ, RZ, R2 ;  /* 0x000000ffff0d7224 */ /* 0x000fce00078e0002 */
[----:B------:R-:W-:Y:S05]  /*4f40*/  WARPSYNC.COLLECTIVE R15, `(.L_x_65) ;  /* 0x000000000f087348 */ /* 0x000fea0003c00000 */
[----:B------:R0:W1:Y:S02]  /*4f50*/  SHFL.UP P6, R14, R13, R12, R11 ;  /* 0x0400000c0d0e7389 */ /* 0x00006400000c000b */
[----:B01----:R-:W-:Y:S05]  /*4f60*/  ENDCOLLECTIVE ;  /* 0x000000000000791b */ /* 0x003fea0003800000 */
.L_x_65:
[----:B------:R-:W-:Y:S01]  /*4f70*/  IMAD.MOV.U32 R12, RZ, RZ, 0x8 ;  /* 0x00000008ff0c7424 */ /* 0x000fe200078e00ff */
[----:B------:R-:W-:-:S05]  /*4f80*/  SEL R3, R14, RZ, P3 ;  /* 0x000000ff0e037207 */ /* 0x000fca0001800000 */
[----:B------:R-:W-:-:S04]  /*4f90*/  IMAD.IADD R3, R2, 0x1, R3 ;  /* 0x0000000102037824 */ /* 0x000fc800078e0203 */
[----:B------:R-:W-:-:S07]  /*4fa0*/  IMAD.MOV.U32 R13, RZ, RZ, R3 ;  /* 0x000000ffff0d7224 */ /* 0x000fce00078e0003 */
[----:B------:R-:W-:Y:S05]  /*4fb0*/  WARPSYNC.COLLECTIVE R15, `(.L_x_66) ;  /* 0x000000000f087348 */ /* 0x000fea0003c00000 */
[----:B------:R0:W1:Y:S02]  /*4fc0*/  SHFL.UP P6, R14, R13, R12, R11 ;  /* 0x0400000c0d0e7389 */ /* 0x00006400000c000b */
[----:B01----:R-:W-:Y:S05]  /*4fd0*/  ENDCOLLECTIVE ;  /* 0x000000000000791b */ /* 0x003fea0003800000 */
.L_x_66:
[----:B------:R-:W-:Y:S01]  /*4fe0*/  IMAD.MOV.U32 R12, RZ, RZ, 0x10 ;  /* 0x00000010ff0c7424 */ /* 0x000fe200078e00ff */
[----:B------:R-:W-:-:S05]  /*4ff0*/  SEL R14, R14, RZ, P4 ;  /* 0x000000ff0e0e7207 */ /* 0x000fca0002000000 */
[----:B------:R-:W-:-:S04]  /*5000*/  IMAD.IADD R53, R3, 0x1, R14 ;  /* 0x0000000103357824 */ /* 0x000fc800078e020e */
[----:B------:R-:W-:-:S07]  /*5010*/  IMAD.MOV.U32 R13, RZ, RZ, R53 ;  /* 0x000000ffff0d7224 */ /* 0x000fce00078e0035 */
[----:B------:R-:W-:Y:S05]  /*5020*/  WARPSYNC.COLLECTIVE R15, `(.L_x_67) ;  /* 0x000000000f087348 */ /* 0x000fea0003c00000 */
[----:B------:R0:W1:Y:S02]  /*5030*/  SHFL.UP P6, R14, R13, R12, R11 ;  /* 0x0400000c0d0e7389 */ /* 0x00006400000c000b */
[----:B01----:R-:W-:Y:S05]  /*5040*/  ENDCOLLECTIVE ;  /* 0x000000000000791b */ /* 0x003fea0003800000 */
.L_x_67:
[----:B------:R-:W-:-:S05]  /*5050*/  SEL R14, R14, RZ, P5 ;  /* 0x000000ff0e0e7207 */ /* 0x000fca0002800000 */
[----:B------:R-:W-:-:S04]  /*5060*/  IMAD.IADD R14, R53, 0x1, R14 ;  /* 0x00000001350e7824 */ /* 0x000fc800078e020e */
[----:B------:R-:W-:Y:S01]  /*5070*/  IMAD.IADD R9, R14, 0x1, -R9 ;  /* 0x000000010e097824 */ /* 0x000fe200078e0a09 */
[----:B------:R-:W-:Y:S01]  /*5080*/  @!P1 STS [R52], R14 ;  /* 0x0000000e34009388 */ /* 0x000fe20000000800 */
[----:B------:R-:W-:-:S03]  /*5090*/  IADD3 R3, P1, PT, R50, 0x20, RZ ;  /* 0x0000002032037810 */ /* 0x000fc60007f3e0ff */
[----:B------:R0:W-:Y:S01]  /*50a0*/  ST.E desc[UR36][R6.64], R9 ;  /* 0x0000000906007985 */ /* 0x0001e2000c101924 */
[----:B------:R-:W-:Y:S01]  /*50b0*/  ISETP.NE.U32.AND P5, PT, R3, R32, PT ;  /* 0x000000200300720c */ /* 0x000fe20003fa5070 */
[----:B------:R-:W-:Y:S01]  /*50c0*/  IMAD.X R2, RZ, RZ, R49, P1 ;  /* 0x000000ffff027224 */ /* 0x000fe200008e0631 */
[----:B------:R-:W-:Y:S02]  /*50d0*/  IADD3 R53, P1, PT, -R26, R3, RZ ;  /* 0x000000031a357210 */ /* 0x000fe40007f3e1ff */
[----:B------:R-:W1:Y:S02]  /*50e0*/  LDS R3, [R10+0x80] ;  /* 0x000080000a037984 */ /* 0x000e640000000800 */
[C---:B------:R-:W-:Y:S02]  /*50f0*/  ISETP.NE.AND.EX P5, PT, R2.reuse, RZ, PT, P5 ;  /* 0x000000ff0200720c */ /* 0x040fe40003fa5350 */
[----:B0-----:R-:W-:-:S04]  /*5100*/  IADD3.X R6, PT, PT, R2, -0x1, RZ, P1, !PT ;  /* 0xffffffff02067810 */ /* 0x001fc80000ffe4ff */
[--C-:B------:R-:W-:Y:S02]  /*5110*/  SHF.R.U64 R53, R53, 0x5, R6.reuse ;  /* 0x0000000535357819 */ /* 0x100fe40000001206 */
[----:B------:R-:W-:Y:S02]  /*5120*/  SHF.R.U32.HI R2, RZ, 0x5, R6 ;  /* 0x00000005ff027819 */ /* 0x000fe40000011606 */
[----:B------:R-:W-:-:S04]  /*5130*/  LEA R11, P1, R53, R4, 0x2 ;  /* 0x00000004350b7211 */ /* 0x000fc800078210ff */
[----:B------:R-:W-:Y:S02]  /*5140*/  LEA.HI.X R12, R53, R5, R2, 0x2, P1 ;  /* 0x00000005350c7211 */ /* 0x000fe400008f1402 */
[----:B-1----:R-:W-:-:S04]  /*5150*/  SHF.R.U32.HI R3, RZ, R36, R3 ;  /* 0x00000024ff037219 */ /* 0x002fc80000011603 */
[----:B------:R-:W-:-:S04]  /*5160*/  LOP3.LUT R2, R3, 0x3, RZ, 0xc0, !PT ;  /* 0x0000000303027812 */ /* 0x000fc800078ec0ff */
[----:B------:R-:W-:-:S05]  /*5170*/  IADD3 R2, P1, PT, R2, R11, RZ ;  /* 0x0000000b02027210 */ /* 0x000fca0007f3e0ff */
[----:B------:R-:W-:-:S05]  /*5180*/  IMAD.X R3, RZ, RZ, R12, P1 ;  /* 0x000000ffff037224 */ /* 0x000fca00008e060c */
[----:B------:R-:W2:Y:S01]  /*5190*/  LD.E.U8 R7, desc[UR36][R2.64] ;  /* 0x0000002402077980 */ /* 0x000ea2000c101100 */
[----:B------:R-:W-:Y:S01]  /*51a0*/  MOV R6, R11 ;  /* 0x0000000b00067202 */ /* 0x000fe20000000f00 */
[----:B--2---:R-:W-:-:S05]  /*51b0*/  VIADD R7, R7, 0x1 ;  /* 0x0000000107077836 */ /* 0x004fca0000000000 */
[----:B------:R0:W-:Y:S02]  /*51c0*/  ST.E.U8 desc[UR36][R2.64], R7 ;  /* 0x0000000702007985 */ /* 0x0001e4000c101124 */
[----:B0-----:R-:W-:-:S05]  /*51d0*/  IMAD.MOV.U32 R7, RZ, RZ, R12 ;  /* 0x000000ffff077224 */ /* 0x001fca00078e000c */
[----:B------:R-:W2:Y:S01]  /*51e0*/  LD.E R9, desc[UR36][R6.64] ;  /* 0x0000002406097980 */ /* 0x000ea2000c101900 */
[----:B------:R-:W-:Y:S01]  /*51f0*/  IMAD.MOV.U32 R12, RZ, RZ, 0x1 ;  /* 0x00000001ff0c7424 */ /* 0x000fe200078e00ff */
[C---:B------:R-:W-:Y:S01]  /*5200*/  ISETP.NE.AND P2, PT, R25.reuse, RZ, PT ;  /* 0x000000ff1900720c */ /* 0x040fe20003f45270 */
[----:B------:R-:W-:Y:S01]  /*5210*/  IMAD.MOV.U32 R11, RZ, RZ, RZ ;  /* 0x000000ffff0b7224 */ /* 0x000fe200078e00ff */
[C---:B------:R-:W-:Y:S02]  /*5220*/  ISETP.GE.U32.AND P3, PT, R25.reuse, 0x4, PT ;  /* 0x000000041900780c */ /* 0x040fe40003f66070 */
[----:B------:R-:W-:Y:S02]  /*5230*/  PLOP3.LUT P1, PT, P2, PT, PT, 0x80, 0x8 ;  /* 0x000000000008781c */ /* 0x000fe4000172f070 */
[C---:B------:R-:W-:Y:S02]  /*5240*/  ISETP.GE.U32.AND P2, PT, R25.reuse, 0x2, PT ;  /* 0x000000021900780c */ /* 0x040fe40003f46070 */
[----:B------:R-:W-:Y:S01]  /*5250*/  ISETP.GE.U32.AND P4, PT, R25, 0x8, PT ;  /* 0x000000081900780c */ /* 0x000fe20003f86070 */
[----:B--2---:R-:W-:-:S12]  /*5260*/  IMAD.MOV.U32 R13, RZ, RZ, R9 ;  /* 0x000000ffff0d7224 */ /* 0x004fd800078e0009 */
[----:B------:R-:W-:Y:S05]  /*5270*/  WARPSYNC.COLLECTIVE R15, `(.L_x_68) ;  /* 0x000000000f087348 */ /* 0x000fea0003c00000 */
[----:B------:R0:W1:Y:S02]  /*5280*/  SHFL.UP P6, R14, R13, R12, R11 ;  /* 0x0400000c0d0e7389 */ /* 0x00006400000c000b */
[----:B01----:R-:W-:Y:S05]  /*5290*/  ENDCOLLECTIVE ;  /* 0x000000000000791b */ /* 0x003fea0003800000 */
.L_x_68:
[----:B------:R-:W-:Y:S01]  /*52a0*/  IMAD.MOV.U32 R12, RZ, RZ, 0x2 ;  /* 0x00000002ff0c7424 */ /* 0x000fe200078e00ff */
[----:B------:R-:W-:-:S05]  /*52b0*/  SEL R14, R14, RZ, P1 ;  /* 0x000000ff0e0e7207 */ /* 0x000fca0000800000 */
[----:B------:R-:W-:-:S04]  /*52c0*/  IMAD.IADD R52, R9, 0x1, R14 ;  /* 0x0000000109347824 */ /* 0x000fc800078e020e */
[----:B------:R-:W-:-:S07]  /*52d0*/  IMAD.MOV.U32 R13, RZ, RZ, R52 ;  /* 0x000000ffff0d7224 */ /* 0x000fce00078e0034 */
[----:B------:R-:W-:Y:S05]  /*52e0*/  WARPSYNC.COLLECTIVE R15, `(.L_x_69) ;  /* 0x000000000f087348 */ /* 0x000fea0003c00000 */
[----:B------:R0:W1:Y:S02]  /*52f0*/  SHFL.UP P6, R14, R13, R12, R11 ;  /* 0x0400000c0d0e7389 */ /* 0x00006400000c000b */
[----:B01----:R-:W-:Y:S05]  /*5300*/  ENDCOLLECTIVE ;  /* 0x000000000000791b */ /* 0x003fea0003800000 */
.L_x_69:
[----:B------:R-:W-:Y:S01]  /*5310*/  IMAD.MOV.U32 R12, RZ, RZ, 0x4 ;  /* 0x00000004ff0c7424 */ /* 0x000fe200078e00ff */
[----:B------:R-:W-:-:S05]  /*5320*/  SEL R3, R14, RZ, P2 ;  /* 0x000000ff0e037207 */ /* 0x000fca0001000000 */
[----:B------:R-:W-:-:S07]  /*5330*/  IMAD.IADD R13, R52, 0x1, R3 ;  /* 0x00000001340d7824 */ /* 0x000fce00078e0203 */
[----:B------:R-:W-:Y:S05]  /*5340*/  WARPSYNC.COLLECTIVE R15, `(.L_x_70) ;  /* 0x000000000f087348 */ /* 0x000fea0003c00000 */
[----:B------:R0:W1:Y:S02]  /*5350*/  SHFL.UP P6, R14, R13, R12, R11 ;  /* 0x0400000c0d0e7389 */ /* 0x00006400000c000b */
[----:B01----:R-:W-:Y:S05]  /*5360*/  ENDCOLLECTIVE ;  /* 0x000000000000791b */ /* 0x003fea0003800000 */
.L_x_70:
[----:B------:R-:W-:Y:S01]  /*5370*/  IMAD.MOV.U32 R12, RZ, RZ, 0x8 ;  /* 0x00000008ff0c7424 */ /* 0x000fe200078e00ff */
[----:B------:R-:W-:-:S05]  /*5380*/  SEL R2, R14, RZ, P3 ;  /* 0x000000ff0e027207 */ /* 0x000fca0001800000 */
[----:B------:R-:W-:-:S04]  /*5390*/  IMAD.IADD R2, R13, 0x1, R2 ;  /* 0x000000010d027824 */ /* 0x000fc800078e0202 */
[----:B------:R-:W-:-:S07]  /*53a0*/  IMAD.MOV.U32 R13, RZ, RZ, R2 ;  /* 0x000000ffff0d7224 */ /* 0x000fce00078e0002 */
[----:B------:R-:W-:Y:S05]  /*53b0*/  WARPSYNC.COLLECTIVE R15, `(.L_x_71) ;  /* 0x000000000f087348 */ /* 0x000fea0003c00000 */
[----:B------:R0:W1:Y:S02]  /*53c0*/  SHFL.UP P6, R14, R13, R12, R11 ;  /* 0x0400000c0d0e7389 */ /* 0x00006400000c000b */
[----:B01----:R-:W-:Y:S05]  /*53d0*/  ENDCOLLECTIVE ;  /* 0x000000000000791b */ /* 0x003fea0003800000 */
.L_x_71:
[----:B------:R-:W-:Y:S01]  /*53e0*/  IMAD.MOV.U32 R12, RZ, RZ, 0x10 ;  /* 0x00000010ff0c7424 */ /* 0x000fe200078e00ff */
[----:B------:R-:W-:-:S05]  /*53f0*/  SEL R3, R14, RZ, P4 ;  /* 0x000000ff0e037207 */ /* 0x000fca0002000000 */
[----:B------:R-:W-:Y:S02]  /*5400*/  IMAD.IADD R52, R2, 0x1, R3 ;  /* 0x0000000102347824 */ /* 0x000fe400078e0203 */
[----:B------:R-:W-:Y:S02]  /*5410*/  IMAD.IADD R2, R30, 0x1, R53 ;  /* 0x000000011e027824 */ /* 0x000fe400078e0235 */
[----:B------:R-:W-:Y:S02]  /*5420*/  IMAD.MOV.U32 R13, RZ, RZ, R52 ;  /* 0x000000ffff0d7224 */ /* 0x000fe400078e0034 */
[----:B------:R-:W-:-:S07]  /*5430*/  IMAD R2, R2, 0x4, R41 ;  /* 0x0000000402027824 */ /* 0x000fce00078e0229 */
[----:B------:R-:W-:Y:S05]  /*5440*/  WARPSYNC.COLLECTIVE R15, `(.L_x_72) ;  /* 0x000000000f087348 */ /* 0x000fea0003c00000 */
[----:B------:R0:W1:Y:S02]  /*5450*/  SHFL.UP P6, R14, R13, R12, R11 ;  /* 0x0400000c0d0e7389 */ /* 0x00006400000c000b */
[----:B01----:R-:W-:Y:S05]  /*5460*/  ENDCOLLECTIVE ;  /* 0x000000000000791b */ /* 0x003fea0003800000 */
.L_x_72:
[----:B------:R-:W-:Y:S01]  /*5470*/  VIADD R2, R2, 0x10 ;  /* 0x0000001002027836 */ /* 0x000fe20000000000 */
[C---:B------:R-:W-:Y:S02]  /*5480*/  ISETP.NE.AND P6, PT, R25.reuse, 0x1f, P5 ;  /* 0x0000001f1900780c */ /* 0x040fe40002fc5270 */
[----:B------:R-:W-:Y:S02]  /*5490*/  ISETP.GE.U32.AND P5, PT, R25, 0x10, PT ;  /* 0x000000101900780c */ /* 0x000fe40003fa6070 */
[----:B------:R-:W-:Y:S01]  /*54a0*/  SEL R53, R2, RZ, !P6 ;  /* 0x000000ff02357207 */ /* 0x000fe20007000000 */
[----:B------:R-:W-:Y:S01]  /*54b0*/  IMAD.MOV.U32 R2, RZ, RZ, R20 ;  /* 0x000000ffff027224 */ /* 0x000fe200078e0014 */
[----:B------:R-:W-:-:S05]  /*54c0*/  SEL R3, R14, RZ, P5 ;  /* 0x000000ff0e037207 */ /* 0x000fca0002800000 */
[----:B------:R-:W-:Y:S02]  /*54d0*/  IMAD.IADD R52, R52, 0x1, R3 ;  /* 0x0000000134347824 */ /* 0x000fe400078e0203 */
[----:B------:R-:W-:Y:S02]  /*54e0*/  IMAD.MOV.U32 R3, RZ, RZ, R21 ;  /* 0x000000ffff037224 */ /* 0x000fe400078e0015 */
[----:B------:R-:W-:-:S03]  /*54f0*/  IMAD.IADD R9, R52, 0x1, -R9 ;  /* 0x0000000134097824 */ /* 0x000fc600078e0a09 */
[----:B------:R-:W-:-:S13]  /*5500*/  ISETP.EQ.OR.EX P6, PT, R3, RZ, P6, P0 ;  /* 0x000000ff0300720c */ /* 0x000fda00037c2700 */
[----:B------:R0:W-:Y:S01]  /*5510*/  @!P6 STS [R53], R52 ;  /* 0x000000343500e388 */ /* 0x0001e20000000800 */
[----:B------:R-:W-:-:S03]  /*5520*/  IADD3 R11, P6, PT, R50, 0x40, RZ ;  /* 0x00000040320b7810 */ /* 0x000fc60007fde0ff */
[----:B------:R-:W-:Y:S02]  /*5530*/  ST.E desc[UR36][R6.64], R9 ;  /* 0x0000000906007985 */ /* 0x000fe4000c101924 */
[----:B------:R-:W-:Y:S01]  /*5540*/  IMAD.X R12, RZ, RZ, R49, P6 ;  /* 0x000000ffff0c7224 */ /* 0x000fe200030e0631 */
[----:B------:R-:W-:Y:S01]  /*5550*/  IADD3 R13, P6, PT, -R26, R11, RZ ;  /* 0x0000000b1a0d7210 */ /* 0x000fe20007fde1ff */
[----:B------:R-:W1:Y:S03]  /*5560*/  LDS R7, [R10+0x100] ;  /* 0x000100000a077984 */ /* 0x000e660000000800 */
[----:B------:R-:W-:Y:S02]  /*5570*/  IADD3.X R14, PT, PT, R12, -0x1, RZ, P6, !PT ;  /* 0xffffffff0c0e7810 */ /* 0x000fe400037fe4ff */
[----:B------:R-:W-:Y:S02]  /*5580*/  ISETP.NE.U32.AND P6, PT, R11, R32, PT ;  /* 0x000000200b00720c */ /* 0x000fe40003fc5070 */
[----:B0-----:R-:W-:-:S02]  /*5590*/  SHF.R.U64 R53, R13, 0x5, R14 ;  /* 0x000000050d357819 */ /* 0x001fc4000000120e */
[----:B------:R-:W-:Y:S02]  /*55a0*/  ISETP.NE.AND.EX P6, PT, R12, RZ, PT, P6 ;  /* 0x000000ff0c00720c */ /* 0x000fe40003fc5360 */
[----:B------:R-:W-:Y:S02]  /*55b0*/  SHF.R.U32.HI R12, RZ, 0x5, R14 ;  /* 0x00000005ff0c7819 */ /* 0x000fe4000001160e */
[----:B------:R-:W-:Y:S02]  /*55c0*/  P2R R52, PR, RZ, 0x40 ;  /* 0x00000040ff347803 */ /* 0x000fe40000000000 */
[----:B------:R-:W-:-:S04]  /*55d0*/  LEA R11, P6, R53, R4, 0x2 ;  /* 0x00000004350b7211 */ /* 0x000fc800078c10ff */
[----:B------:R-:W-:Y:S02]  /*55e0*/  LEA.HI.X R12, R53, R5, R12, 0x2, P6 ;  /* 0x00000005350c7211 */ /* 0x000fe400030f140c */
[----:B-1----:R-:W-:-:S04]  /*55f0*/  SHF.R.U32.HI R7, RZ, R36, R7 ;  /* 0x00000024ff077219 */ /* 0x002fc80000011607 */
[----:B------:R-:W-:-:S04]  /*5600*/  LOP3.LUT R6, R7, 0x3, RZ, 0xc0, !PT ;  /* 0x0000000307067812 */ /* 0x000fc800078ec0ff */
[----:B------:R-:W-:-:S05]  /*5610*/  IADD3 R6, P6, PT, R6, R11, RZ ;  /* 0x0000000b06067210 */ /* 0x000fca0007fde0ff */
[----:B------:R-:W-:-:S05]  /*5620*/  IMAD.X R7, RZ, RZ, R12, P6 ;  /* 0x000000ffff077224 */ /* 0x000fca00030e060c */
[----:B------:R-:W2:Y:S02]  /*5630*/  LD.E.U8 R9, desc[UR36][R6.64] ;  /* 0x0000002406097980 */ /* 0x000ea4000c101100 */
[----:B--2---:R-:W-:-:S05]  /*5640*/  VIADD R9, R9, 0x1 ;  /* 0x0000000109097836 */ /* 0x004fca0000000000 */
[----:B------:R0:W-:Y:S02]  /*5650*/  ST.E.U8 desc[UR36][R6.64], R9 ;  /* 0x0000000906007985 */ /* 0x0001e4000c101124 */
[----:B0-----:R-:W-:Y:S02]  /*5660*/  IMAD.MOV.U32 R6, RZ, RZ, R11 ;  /* 0x000000ffff067224 */ /* 0x001fe400078e000b */
[----:B------:R-:W-:-:S05]  /*5670*/  IMAD.MOV.U32 R7, RZ, RZ, R12 ;  /* 0x000000ffff077224 */ /* 0x000fca00078e000c */
[----:B------:R-:W2:Y:S01]  /*5680*/  LD.E R9, desc[UR36][R6.64] ;  /* 0x0000002406097980 */ /* 0x000ea2000c101900 */
[----:B------:R-:W-:Y:S02]  /*5690*/  IMAD.MOV.U32 R12, RZ, RZ, 0x1 ;  /* 0x00000001ff0c7424 */ /* 0x000fe400078e00ff */
[----:B------:R-:W-:Y:S02]  /*56a0*/  IMAD.MOV.U32 R11, RZ, RZ, RZ ;  /* 0x000000ffff0b7224 */ /* 0x000fe400078e00ff */
[----:B--2---:R-:W-:-:S07]  /*56b0*/  IMAD.MOV.U32 R13, RZ, RZ, R9 ;  /* 0x000000ffff0d7224 */ /* 0x004fce00078e0009 */
[----:B------:R-:W-:Y:S05]  /*56c0*/  WARPSYNC.COLLECTIVE R15, `(.L_x_73) ;  /* 0x000000000f087348 */ /* 0x000fea0003c00000 */
[----:B------:R0:W1:Y:S02]  /*56d0*/  SHFL.UP P6, R14, R13, R12, R11 ;  /* 0x0400000c0d0e7389 */ /* 0x00006400000c000b */
[----:B01----:R-:W-:Y:S05]  /*56e0*/  ENDCOLLECTIVE ;  /* 0x000000000000791b */ /* 0x003fea0003800000 */
.L_x_73:
[----:B------:R-:W-:Y:S01]  /*56f0*/  IMAD.MOV.U32 R12, RZ, RZ, 0x2 ;  /* 0x00000002ff0c7424 */ /* 0x000fe200078e00ff */
[----:B------:R-:W-:-:S05]  /*5700*/  SEL R14, R14, RZ, P1 ;  /* 0x000000ff0e0e7207 */ /* 0x000fca0000800000 */
[----:B------:R-:W-:-:S07]  /*5710*/  IMAD.IADD R13, R9, 0x1, R14 ;  /* 0x00000001090d7824 */ /* 0x000fce00078e020e */
[----:B------:R-:W-:Y:S05]  /*5720*/  WARPSYNC.COLLECTIVE R15, `(.L_x_74) ;  /* 0x000000000f087348 */ /* 0x000fea0003c00000 */
[----:B------:R0:W1:Y:S02]  /*5730*/  SHFL.UP P6, R14, R13, R12, R11 ;  /* 0x0400000c0d0e7389 */ /* 0x00006400000c000b */
[----:B01----:R-:W-:Y:S05]  /*5740*/  ENDCOLLECTIVE ;  /* 0x000000000000791b */ /* 0x003fea0003800000 */
.L_x_74:
[----:B------:R-:W-:Y:S01]  /*5750*/  HFMA2 R12, -RZ, RZ, 0, 2.384185791015625e-07 ;  /* 0x00000004ff0c7431 */ /* 0x000fe200000001ff */
[----:B------:R-:W-:-:S05]  /*5760*/  SEL R14, R14, RZ, P2 ;  /* 0x000000ff0e0e7207 */ /* 0x000fca0001000000 */
[----:B------:R-:W-:-:S07]  /*5770*/  IMAD.IADD R13, R13, 0x1, R14 ;  /* 0x000000010d0d7824 */ /* 0x000fce00078e020e */
[----:B------:R-:W-:Y:S05]  /*5780*/  WARPSYNC.COLLECTIVE R15, `(.L_x_75) ;  /* 0x000000000f087348 */ /* 0x000fea0003c00000 */
[----:B------:R0:W1:Y:S02]  /*5790*/  SHFL.UP P6, R14, R13, R12, R11 ;  /* 0x0400000c0d0e7389 */ /* 0x00006400000c000b */
[----:B01----:R-:W-:Y:S05]  /*57a0*/  ENDCOLLECTIVE ;  /* 0x000000000000791b */ /* 0x003fea0003800000 */
.L_x_75:
[----:B------:R-:W-:Y:S01]  /*57b0*/  IMAD.MOV.U32 R12, RZ, RZ, 0x8 ;  /* 0x00000008ff0c7424 */ /* 0x000fe200078e00ff */
[----:B------:R-:W-:-:S05]  /*57c0*/  SEL R14, R14, RZ, P3 ;  /* 0x000000ff0e0e7207 */ /* 0x000fca0001800000 */
[----:B------:R-:W-:-:S07]  /*57d0*/  IMAD.IADD R13, R13, 0x1, R14 ;  /* 0x000000010d0d7824 */ /* 0x000fce00078e020e */
[----:B------:R-:W-:Y:S05]  /*57e0*/  WARPSYNC.COLLECTIVE R15, `(.L_x_76) ;  /* 0x000000000f087348 */ /* 0x000fea0003c00000 */
[----:B------:R0:W1:Y:S02]  /*57f0*/  SHFL.UP P6, R14, R13, R12, R11 ;  /* 0x0400000c0d0e7389 */ /* 0x00006400000c000b */
[----:B01----:R-:W-:Y:S05]  /*5800*/  ENDCOLLECTIVE ;  /* 0x000000000000791b */ /* 0x003fea0003800000 */
.L_x_76:
[----:B------:R-:W-:Y:S01]  /*5810*/  IMAD.MOV.U32 R12, RZ, RZ, 0x10 ;  /* 0x00000010ff0c7424 */ /* 0x000fe200078e00ff */
[----:B------:R-:W-:-:S05]  /*5820*/  SEL R14, R14, RZ, P4 ;  /* 0x000000ff0e0e7207 */ /* 0x000fca0002000000 */
[----:B------:R-:W-:-:S07]  /*5830*/  IMAD.IADD R13, R13, 0x1, R14 ;  /* 0x000000010d0d7824 */ /* 0x000fce00078e020e */
[----:B------:R-:W-:Y:S05]  /*5840*/  WARPSYNC.COLLECTIVE R15, `(.L_x_77) ;  /* 0x000000000f087348 */ /* 0x000fea0003c00000 */
[----:B------:R0:W1:Y:S02]  /*5850*/  SHFL.UP P6, R14, R13, R12, R11 ;  /* 0x0400000c0d0e7389 */ /* 0x00006400000c000b */
[----:B01----:R-:W-:Y:S05]  /*5860*/  ENDCOLLECTIVE ;  /* 0x000000000000791b */ /* 0x003fea0003800000 */
.L_x_77:
[----:B------:R-:W-:Y:S01]  /*5870*/  ISETP.NE.AND P6, PT, R52, RZ, PT ;  /* 0x000000ff3400720c */ /* 0x000fe20003fc5270 */
[----:B------:R-:W-:Y:S01]  /*5880*/  IMAD.IADD R52, R30, 0x1, R53 ;  /* 0x000000011e347824 */ /* 0x000fe200078e0235 */
[----:B------:R-:W-:Y:S02]  /*5890*/  SEL R14, R14, RZ, P5 ;  /* 0x000000ff0e0e7207 */ /* 0x000fe40002800000 */
[----:B------:R-:W-:Y:S01]  /*58a0*/  ISETP.NE.AND P6, PT, R25, 0x1f, P6 ;  /* 0x0000001f1900780c */ /* 0x000fe200037c5270 */
[----:B------:R-:W-:Y:S02]  /*58b0*/  IMAD R52, R52, 0x4, R41 ;  /* 0x0000000434347824 */ /* 0x000fe400078e0229 */
[----:B------:R-:W-:Y:S02]  /*58c0*/  IMAD.IADD R14, R13, 0x1, R14 ;  /* 0x000000010d0e7824 */ /* 0x000fe400078e020e */
[----:B------:R-:W-:Y:S02]  /*58d0*/  VIADD R52, R52, 0x10 ;  /* 0x0000001034347836 */ /* 0x000fe40000000000 */
[----:B------:R-:W-:-:S03]  /*58e0*/  IMAD.IADD R13, R14, 0x1, -R9 ;  /* 0x000000010e0d7824 */ /* 0x000fc600078e0a09 */
[----:B------:R-:W-:Y:S02]  /*58f0*/  SEL R52, R52, RZ, !P6 ;  /* 0x000000ff34347207 */ /* 0x000fe40007000000 */
[----:B------:R-:W-:-:S13]  /*5900*/  ISETP.EQ.OR.EX P6, PT, R3, RZ, P6, P0 ;  /* 0x000000ff0300720c */ /* 0x000fda00037c2700 */
[----:B------:R0:W-:Y:S01]  /*5910*/  @!P6 STS [R52], R14 ;  /* 0x0000000e3400e388 */ /* 0x0001e20000000800 */
[----:B------:R-:W-:-:S03]  /*5920*/  IADD3 R9, P6, PT, R50, 0x60, RZ ;  /* 0x0000006032097810 */ /* 0x000fc60007fde0ff */
[----:B------:R1:W-:Y:S02]  /*5930*/  ST.E desc[UR36][R6.64], R13 ;  /* 0x0000000d06007985 */ /* 0x0003e4000c101924 */
[----:B------:R-:W-:Y:S01]  /*5940*/  IMAD.X R11, RZ, RZ, R49, P6 ;  /* 0x000000ffff0b7224 */ /* 0x000fe200030e0631 */
[----:B------:R-:W-:Y:S01]  /*5950*/  IADD3 R12, P6, PT, -R26, R9, RZ ;  /* 0x000000091a0c7210 */ /* 0x000fe20007fde1ff */
[----:B------:R-:W2:Y:S03]  /*5960*/  LDS R7, [R10+0x180] ;  /* 0x000180000a077984 */ /* 0x000ea60000000800 */
[----:B------:R-:W-:Y:S02]  /*5970*/  IADD3.X R15, PT, PT, R11, -0x1, RZ, P6, !PT ;  /* 0xffffffff0b0f7810 */ /* 0x000fe400037fe4ff */
[----:B------:R-:W-:Y:S02]  /*5980*/  ISETP.NE.U32.AND P6, PT, R9, R32, PT ;  /* 0x000000200900720c */ /* 0x000fe40003fc5070 */
[----:B------:R-:W-:-:S02]  /*5990*/  SHF.R.U64 R9, R12, 0x5, R15 ;  /* 0x000000050c097819 */ /* 0x000fc4000000120f */
[----:B------:R-:W-:Y:S02]  /*59a0*/  ISETP.NE.AND.EX P6, PT, R11, RZ, PT, P6 ;  /* 0x000000ff0b00720c */ /* 0x000fe40003fc5360 */
[----:B------:R-:W-:Y:S01]  /*59b0*/  SHF.R.U32.HI R12, RZ, 0x5, R15 ;  /* 0x00000005ff0c7819 */ /* 0x000fe2000001160f */
[----:B0-----:R-:W-:Y:S01]  /*59c0*/  IMAD.IADD R14, R30, 0x1, R9 ;  /* 0x000000011e0e7824 */ /* 0x001fe200078e0209 */
[----:B-1----:R-:W-:Y:S02]  /*59d0*/  P2R R13, PR, RZ, 0x40 ;  /* 0x00000040ff0d7803 */ /* 0x002fe40000000000 */
[----:B------:R-:W-:Y:S01]  /*59e0*/  LEA R11, P6, R9, R4, 0x2 ;  /* 0x00000004090b7211 */ /* 0x000fe200078c10ff */
[----:B------:R-:W-:-:S03]  /*59f0*/  IMAD R14, R14, 0x4, R41 ;  /* 0x000000040e0e7824 */ /* 0x000fc600078e0229 */
[----:B------:R-:W-:Y:S01]  /*5a00*/  LEA.HI.X R12, R9, R5, R12, 0x2, P6 ;  /* 0x00000005090c7211 */ /* 0x000fe200030f140c */
[----:B------:R-:W-:Y:S01]  /*5a10*/  VIADD R14, R14, 0x10 ;  /* 0x000000100e0e7836 */ /* 0x000fe20000000000 */
[----:B--2---:R-:W-:-:S04]  /*5a20*/  SHF.R.U32.HI R7, RZ, R36, R7 ;  /* 0x00000024ff077219 */ /* 0x004fc80000011607 */
[----:B------:R-:W-:-:S04]  /*5a30*/  LOP3.LUT R6, R7, 0x3, RZ, 0xc0, !PT ;  /* 0x0000000307067812 */ /* 0x000fc800078ec0ff */
[----:B------:R-:W-:-:S05]  /*5a40*/  IADD3 R6, P6, PT, R6, R11, RZ ;  /* 0x0000000b06067210 */ /* 0x000fca0007fde0ff */
[----:B------:R-:W-:Y:S01]  /*5a50*/  IMAD.X R7, RZ, RZ, R12, P6 ;  /* 0x000000ffff077224 */ /* 0x000fe200030e060c */
[----:B------:R-:W-:-:S04]  /*5a60*/  ISETP.NE.AND P6, PT, R13, RZ, PT ;  /* 0x000000ff0d00720c */ /* 0x000fc80003fc5270 */
[----:B------:R-:W2:Y:S01]  /*5a70*/  LD.E.U8 R53, desc[UR36][R6.64] ;  /* 0x0000002406357980 */ /* 0x000ea2000c101100 */
[----:B------:R-:W-:Y:S01]  /*5a80*/  ISETP.NE.AND P6, PT, R25, 0x1f, P6 ;  /* 0x0000001f1900780c */ /* 0x000fe200037c5270 */
[----:B------:R-:W-:-:S03]  /*5a90*/  IMAD.MOV.U32 R15, RZ, RZ, -0x1 ;  /* 0xffffffffff0f7424 */ /* 0x000fc600078e00ff */
[----:B------:R-:W-:Y:S02]  /*5aa0*/  ISETP.EQ.OR.EX P0, PT, R3, RZ, P6, P0 ;  /* 0x000000ff0300720c */ /* 0x000fe40003702700 */
[----:B------:R-:W-:Y:S01]  /*5ab0*/  SEL R9, R14, RZ, !P6 ;  /* 0x000000ff0e097207 */ /* 0x000fe20007000000 */
        /* <DEDUP_REMOVED lines=11> */
.L_x_78:
[----:B------:R-:W-:Y:S01]  /*5b70*/  IMAD.MOV.U32 R12, RZ, RZ, 0x2 ;  /* 0x00000002ff0c7424 */ /* 0x000fe200078e00ff */
[----:B------:R-:W-:-:S05]  /*5b80*/  SEL R14, R14, RZ, P1 ;  /* 0x000000ff0e0e7207 */ /* 0x000fca0000800000 */
[----:B------:R-:W-:-:S04]  /*5b90*/  IMAD.IADD R52, R10, 0x1, R14 ;  /* 0x000000010a347824 */ /* 0x000fc800078e020e */
[----:B------:R-:W-:-:S07]  /*5ba0*/  IMAD.MOV.U32 R13, RZ, RZ, R52 ;  /* 0x000000ffff0d7224 */ /* 0x000fce00078e0034 */
[----:B------:R-:W-:Y:S05]  /*5bb0*/  WARPSYNC.COLLECTIVE R15, `(.L_x_79) ;  /* 0x000000000f087348 */ /* 0x000fea0003c00000 */
[----:B------:R0:W1:Y:S02]  /*5bc0*/  SHFL.UP P6, R14, R13, R12, R11 ;  /* 0x0400000c0d0e7389 */ /* 0x00006400000c000b */
[----:B01----:R-:W-:Y:S05]  /*5bd0*/  ENDCOLLECTIVE ;  /* 0x000000000000791b */ /* 0x003fea0003800000 */
.L_x_79:
[----:B------:R-:W-:Y:S01]  /*5be0*/  IMAD.MOV.U32 R12, RZ, RZ, 0x4 ;  /* 0x00000004ff0c7424 */ /* 0x000fe200078e00ff */
[----:B------:R-:W-:-:S05]  /*5bf0*/  SEL R53, R14, RZ, P2 ;  /* 0x000000ff0e357207 */ /* 0x000fca0001000000 */
[----:B------:R-:W-:-:S04]  /*5c00*/  IMAD.IADD R53, R52, 0x1, R53 ;  /* 0x0000000134357824 */ /* 0x000fc800078e0235 */
[----:B------:R-:W-:-:S07]  /*5c10*/  IMAD.MOV.U32 R13, RZ, RZ, R53 ;  /* 0x000000ffff0d7224 */ /* 0x000fce00078e0035 */
[----:B------:R-:W-:Y:S05]  /*5c20*/  WARPSYNC.COLLECTIVE R15, `(.L_x_80) ;  /* 0x000000000f087348 */ /* 0x000fea0003c00000 */
[----:B------:R0:W1:Y:S02]  /*5c30*/  SHFL.UP P6, R14, R13, R12, R11 ;  /* 0x0400000c0d0e7389 */ /* 0x00006400000c000b */
[----:B01----:R-:W-:Y:S05]  /*5c40*/  ENDCOLLECTIVE ;  /* 0x000000000000791b */ /* 0x003fea0003800000 */
.L_x_80:
[----:B------:R-:W-:Y:S01]  /*5c50*/  IMAD.MOV.U32 R12, RZ, RZ, 0x8 ;  /* 0x00000008ff0c7424 */ /* 0x000fe200078e00ff */
[----:B------:R-:W-:-:S05]  /*5c60*/  SEL R14, R14, RZ, P3 ;  /* 0x000000ff0e0e7207 */ /* 0x000fca0001800000 */
[----:B------:R-:W-:-:S07]  /*5c70*/  IMAD.IADD R13, R53, 0x1, R14 ;  /* 0x00000001350d7824 */ /* 0x000fce00078e020e */
[----:B------:R-:W-:Y:S05]  /*5c80*/  WARPSYNC.COLLECTIVE R15, `(.L_x_81) ;  /* 0x000000000f087348 */ /* 0x000fea0003c00000 */
[----:B------:R0:W1:Y:S02]  /*5c90*/  SHFL.UP P6, R14, R13, R12, R11 ;  /* 0x0400000c0d0e7389 */ /* 0x00006400000c000b */
[----:B01----:R-:W-:Y:S05]  /*5ca0*/  ENDCOLLECTIVE ;  /* 0x000000000000791b */ /* 0x003fea0003800000 */
.L_x_81:
[----:B------:R-:W-:Y:S01]  /*5cb0*/  IMAD.MOV.U32 R12, RZ, RZ, 0x10 ;  /* 0x00000010ff0c7424 */ /* 0x000fe200078e00ff */
[----:B------:R-:W-:-:S05]  /*5cc0*/  SEL R14, R14, RZ, P4 ;  /* 0x000000ff0e0e7207 */ /* 0x000fca0002000000 */
[----:B------:R-:W-:-:S04]  /*5cd0*/  IMAD.IADD R52, R13, 0x1, R14 ;  /* 0x000000010d347824 */ /* 0x000fc800078e020e */
[----:B------:R-:W-:-:S07]  /*5ce0*/  IMAD.MOV.U32 R13, RZ, RZ, R52 ;  /* 0x000000ffff0d7224 */ /* 0x000fce00078e0034 */
[----:B------:R-:W-:Y:S05]  /*5cf0*/  WARPSYNC.COLLECTIVE R15, `(.L_x_82) ;  /* 0x000000000f087348 */ /* 0x000fea0003c00000 */
[----:B------:R0:W1:Y:S02]  /*5d00*/  SHFL.UP P6, R14, R13, R12, R11 ;  /* 0x0400000c0d0e7389 */ /* 0x00006400000c000b */
[----:B01----:R-:W-:Y:S05]  /*5d10*/  ENDCOLLECTIVE ;  /* 0x000000000000791b */ /* 0x003fea0003800000 */
.L_x_82:
[----:B------:R-:W-:Y:S05]  /*5d20*/  BRA `(.L_x_83) ;  /* 0xffffffcc00007947 */ /* 0x000fea000383ffff */
.L_x_27:
[----:B------:R-:W-:Y:S01]  /*5d30*/  BSSY B1, `(.L_x_84) ;  /* 0x0000008000017945 */ /* 0x000fe20003800000 */
[----:B--2---:R-:W-:Y:S01]  /*5d40*/  IMAD.MOV.U32 R13, RZ, RZ, R2 ;  /* 0x000000ffff0d7224 */ /* 0x004fe200078e0002 */
[----:B------:R-:W-:Y:S01]  /*5d50*/  MOV R12, 0x1 ;  /* 0x00000001000c7802 */ /* 0x000fe20000000f00 */
[----:B------:R-:W-:Y:S02]  /*5d60*/  IMAD.MOV.U32 R11, RZ, RZ, RZ ;  /* 0x000000ffff0b7224 */ /* 0x000fe400078e00ff */
[----:B------:R-:W-:-:S07]  /*5d70*/  IMAD.MOV.U32 R15, RZ, RZ, -0x1 ;  /* 0xffffffffff0f7424 */ /* 0x000fce00078e00ff */
[----:B01----:R-:W-:Y:S05]  /*5d80*/  WARPSYNC.COLLECTIVE R15, `(.L_x_85) ;  /* 0x000000000f087348 */ /* 0x003fea0003c00000 */
[----:B------:R2:W3:Y:S02]  /*5d90*/  SHFL.UP P6, R14, R13, R12, R11 ;  /* 0x0400000c0d0e7389 */ /* 0x0004e400000c000b */
[----:B0123--:R-:W-:Y:S05]  /*5da0*/  ENDCOLLECTIVE ;  /* 0x000000000000791b */ /* 0x00ffea0003800000 */
.L_x_85:
[----:B------:R-:W-:Y:S05]  /*5db0*/  BSYNC B1 ;  /* 0x0000000000017941 */ /* 0x000fea0003800000 */
.L_x_84:
[----:B------:R-:W-:Y:S01]  /*5dc0*/  SEL R13, R14, RZ, P4 ;  /* 0x000000ff0e0d7207 */ /* 0x000fe20002000000 */
[----:B------:R-:W-:Y:S02]  /*5dd0*/  IMAD.MOV.U32 R12, RZ, RZ, 0x2 ;  /* 0x00000002ff0c7424 */ /* 0x000fe400078e00ff */
[----:B------:R-:W-:Y:S02]  /*5de0*/  IMAD.MOV.U32 R11, RZ, RZ, RZ ;  /* 0x000000ffff0b7224 */ /* 0x000fe400078e00ff */
[----:B------:R-:W-:Y:S02]  /*5df0*/  IMAD.IADD R13, R2, 0x1, R13 ;  /* 0x00000001020d7824 */ /* 0x000fe400078e020d */
[----:B------:R-:W-:Y:S02]  /*5e00*/  IMAD.MOV.U32 R15, RZ, RZ, -0x1 ;  /* 0xffffffffff0f7424 */ /* 0x000fe400078e00ff */
[----:B------:R-:W-:-:S07]  /*5e10*/  VIADD R21, R10, 0x10 ;  /* 0x000000100a157836 */ /* 0x000fce0000000000 */
[----:B------:R-:W-:Y:S05]  /*5e20*/  WARPSYNC.COLLECTIVE R15, `(.L_x_86) ;  /* 0x000000000f087348 */ /* 0x000fea0003c00000 */
[----:B------:R0:W1:Y:S02]  /*5e30*/  SHFL.UP P6, R14, R13, R12, R11 ;  /* 0x0400000c0d0e7389 */ /* 0x00006400000c000b */
[----:B01----:R-:W-:Y:S05]  /*5e40*/  ENDCOLLECTIVE ;  /* 0x000000000000791b */ /* 0x003fea0003800000 */
.L_x_86:
[----:B------:R-:W-:Y:S01]  /*5e50*/  IMAD.MOV.U32 R12, RZ, RZ, 0x4 ;  /* 0x00000004ff0c7424 */ /* 0x000fe200078e00ff */
[----:B------:R-:W-:-:S05]  /*5e60*/  SEL R14, R14, RZ, P3 ;  /* 0x000000ff0e0e7207 */ /* 0x000fca0001800000 */
[----:B------:R-:W-:-:S04]  /*5e70*/  IMAD.IADD R3, R13, 0x1, R14 ;  /* 0x000000010d037824 */ /* 0x000fc800078e020e */
[----:B------:R-:W-:-:S07]  /*5e80*/  IMAD.MOV.U32 R13, RZ, RZ, R3 ;  /* 0x000000ffff0d7224 */ /* 0x000fce00078e0003 */
[----:B------:R-:W-:Y:S05]  /*5e90*/  WARPSYNC.COLLECTIVE R15, `(.L_x_87) ;  /* 0x000000000f087348 */ /* 0x000fea0003c00000 */
[----:B------:R0:W1:Y:S02]  /*5ea0*/  SHFL.UP P6, R14, R13, R12, R11 ;  /* 0x0400000c0d0e7389 */ /* 0x00006400000c000b */
[----:B01----:R-:W-:Y:S05]  /*5eb0*/  ENDCOLLECTIVE ;  /* 0x000000000000791b */ /* 0x003fea0003800000 */
.L_x_87:
[----:B------:R-:W-:Y:S01]  /*5ec0*/  IMAD.MOV.U32 R12, RZ, RZ, 0x8 ;  /* 0x00000008ff0c7424 */ /* 0x000fe200078e00ff */
[----:B------:R-:W-:Y:S01]  /*5ed0*/  SEL R6, R14, RZ, P1 ;  /* 0x000000ff0e067207 */ /* 0x000fe20000800000 */
[----:B------:R-:W-:-:S04]  /*5ee0*/  VIADD R14, R20, 0xffffffff ;  /* 0xffffffff140e7836 */ /* 0x000fc80000000000 */
[----:B------:R-:W-:Y:S01]  /*5ef0*/  IMAD.IADD R6, R3, 0x1, R6 ;  /* 0x0000000103067824 */ /* 0x000fe200078e0206 */
[----:B------:R-:W-:-:S03]  /*5f00*/  ISETP.NE.AND P1, PT, R25, R14, PT ;  /* 0x0000000e1900720c */ /* 0x000fc60003f25270 */
[----:B------:R-:W-:Y:S01]  /*5f10*/  IMAD.MOV.U32 R13, RZ, RZ, R6 ;  /* 0x000000ffff0d7224 */ /* 0x000fe200078e0006 */
[----:B------:R-:W-:-:S09]  /*5f20*/  SEL R21, R21, RZ, !P1 ;  /* 0x000000ff15157207 */ /* 0x000fd20004800000 */
[----:B------:R-:W-:Y:S05]  /*5f30*/  WARPSYNC.COLLECTIVE R15, `(.L_x_88) ;  /* 0x000000000f087348 */ /* 0x000fea0003c00000 */
[----:B------:R0:W1:Y:S02]  /*5f40*/  SHFL.UP P6, R14, R13, R12, R11 ;  /* 0x0400000c0d0e7389 */ /* 0x00006400000c000b */
[----:B01----:R-:W-:Y:S05]  /*5f50*/  ENDCOLLECTIVE ;  /* 0x000000000000791b */ /* 0x003fea0003800000 */
.L_x_88:
[----:B------:R-:W-:Y:S01]  /*5f60*/  IMAD.MOV.U32 R12, RZ, RZ, 0x10 ;  /* 0x00000010ff0c7424 */ /* 0x000fe200078e00ff */
[----:B------:R-:W-:-:S05]  /*5f70*/  SEL R7, R14, RZ, P0 ;  /* 0x000000ff0e077207 */ /* 0x000fca0000000000 */
[----:B------:R-:W-:-:S04]  /*5f80*/  IMAD.IADD R7, R6, 0x1, R7 ;  /* 0x0000000106077824 */ /* 0x000fc800078e0207 */
[----:B------:R-:W-:-:S07]  /*5f90*/  IMAD.MOV.U32 R13, RZ, RZ, R7 ;  /* 0x000000ffff0d7224 */ /* 0x000fce00078e0007 */
[----:B------:R-:W-:Y:S05]  /*5fa0*/  WARPSYNC.COLLECTIVE R15, `(.L_x_89) ;  /* 0x000000000f087348 */ /* 0x000fea0003c00000 */
[----:B------:R0:W1:Y:S02]  /*5fb0*/  SHFL.UP P6, R14, R13, R12, R11 ;  /* 0x0400000c0d0e7389 */ /* 0x00006400000c000b */
[----:B01----:R-:W-:Y:S05]  /*5fc0*/  ENDCOLLECTIVE ;  /* 0x000000000000791b */ /* 0x003fea0003800000 */
.L_x_89:
[----:B------:R-:W-:Y:S05]  /*5fd0*/  BRA `(.L_x_90) ;  /* 0xffffffcc00047947 */ /* 0x000fea000383ffff */
.L_x_30:
[----:B------:R-:W-:Y:S02]  /*5fe0*/  VIADD R11, R11, 0xffffffff ;  /* 0xffffffff0b0b7836 */ /* 0x000fe40000000000 */
[----:B---3--:R-:W-:Y:S02]  /*5ff0*/  IMAD.MOV.U32 R13, RZ, RZ, R3 ;  /* 0x000000ffff0d7224 */ /* 0x008fe400078e0003 */
[----:B------:R-:W-:Y:S01]  /*6000*/  IMAD.MOV.U32 R12, RZ, RZ, 0x1 ;  /* 0x00000001ff0c7424 */ /* 0x000fe200078e00ff */
[----:B------:R-:W-:Y:S01]  /*6010*/  ISETP.NE.AND P0, PT, R28, R11, PT ;  /* 0x0000000b1c00720c */ /* 0x000fe20003f05270 */
[----:B------:R-:W-:Y:S02]  /*6020*/  IMAD.MOV.U32 R11, RZ, RZ, RZ ;  /* 0x000000ffff0b7224 */ /* 0x000fe400078e00ff */
[----:B------:R-:W-:-:S10]  /*6030*/  IMAD.MOV.U32 R15, RZ, RZ, -0x1 ;  /* 0xffffffffff0f7424 */ /* 0x000fd400078e00ff */
[----:B-1----:R-:W-:Y:S05]  /*6040*/  WARPSYNC.COLLECTIVE R15, `(.L_x_91) ;  /* 0x000000000f087348 */ /* 0x002fea0003c00000 */
[----:B------:R0:W2:Y:S02]  /*6050*/  SHFL.UP P6, R14, R13, R12, R11 ;  /* 0x0400000c0d0e7389 */ /* 0x0000a400000c000b */
[----:B012---:R-:W-:Y:S05]  /*6060*/  ENDCOLLECTIVE ;  /* 0x000000000000791b */ /* 0x007fea0003800000 */
.L_x_91:
[----:B------:R-:W-:Y:S01]  /*6070*/  IMAD.MOV.U32 R12, RZ, RZ, 0x2 ;  /* 0x00000002ff0c7424 */ /* 0x000fe200078e00ff */
[----:B------:R-:W-:-:S05]  /*6080*/  SEL R6, R14, RZ, P1 ;  /* 0x000000ff0e067207 */ /* 0x000fca0000800000 */
[----:B------:R-:W-:-:S04]  /*6090*/  IMAD.IADD R6, R3, 0x1, R6 ;  /* 0x0000000103067824 */ /* 0x000fc800078e0206 */
[----:B------:R-:W-:-:S07]  /*60a0*/  IMAD.MOV.U32 R13, RZ, RZ, R6 ;  /* 0x000000ffff0d7224 */ /* 0x000fce00078e0006 */
[----:B------:R-:W-:Y:S05]  /*60b0*/  WARPSYNC.COLLECTIVE R15, `(.L_x_92) ;  /* 0x000000000f087348 */ /* 0x000fea0003c00000 */
[----:B------:R0:W1:Y:S02]  /*60c0*/  SHFL.UP P6, R14, R13, R12, R11 ;  /* 0x0400000c0d0e7389 */ /* 0x00006400000c000b */
[----:B01----:R-:W-:Y:S05]  /*60d0*/  ENDCOLLECTIVE ;  /* 0x000000000000791b */ /* 0x003fea0003800000 */
.L_x_92:
[----:B------:R-:W-:Y:S01]  /*60e0*/  IMAD.MOV.U32 R12, RZ, RZ, 0x4 ;  /* 0x00000004ff0c7424 */ /* 0x000fe200078e00ff */
[----:B------:R-:W-:-:S05]  /*60f0*/  SEL R9, R14, RZ, P2 ;  /* 0x000000ff0e097207 */ /* 0x000fca0001000000 */
[----:B------:R-:W-:-:S04]  /*6100*/  IMAD.IADD R9, R6, 0x1, R9 ;  /* 0x0000000106097824 */ /* 0x000fc800078e0209 */
[----:B------:R-:W-:-:S07]  /*6110*/  IMAD.MOV.U32 R13, RZ, RZ, R9 ;  /* 0x000000ffff0d7224 */ /* 0x000fce00078e0009 */
[----:B------:R-:W-:Y:S05]  /*6120*/  WARPSYNC.COLLECTIVE R15, `(.L_x_93) ;  /* 0x000000000f087348 */ /* 0x000fea0003c00000 */
[----:B------:R0:W1:Y:S02]  /*6130*/  SHFL.UP P6, R14, R13, R12, R11 ;  /* 0x0400000c0d0e7389 */ /* 0x00006400000c000b */
[----:B01----:R-:W-:Y:S05]  /*6140*/  ENDCOLLECTIVE ;  /* 0x000000000000791b */ /* 0x003fea0003800000 */
.L_x_93:
[----:B------:R-:W-:Y:S01]  /*6150*/  IMAD.MOV.U32 R12, RZ, RZ, 0x8 ;  /* 0x00000008ff0c7424 */ /* 0x000fe200078e00ff */
[----:B------:R-:W-:-:S05]  /*6160*/  SEL R10, R14, RZ, P3 ;  /* 0x000000ff0e0a7207 */ /* 0x000fca0001800000 */
[----:B------:R-:W-:-:S04]  /*6170*/  IMAD.IADD R10, R9, 0x1, R10 ;  /* 0x00000001090a7824 */ /* 0x000fc800078e020a */
[----:B------:R-:W-:-:S07]  /*6180*/  IMAD.MOV.U32 R13, RZ, RZ, R10 ;  /* 0x000000ffff0d7224 */ /* 0x000fce00078e000a */
[----:B------:R-:W-:Y:S05]  /*6190*/  WARPSYNC.COLLECTIVE R15, `(.L_x_94) ;  /* 0x000000000f087348 */ /* 0x000fea0003c00000 */
[----:B------:R0:W1:Y:S02]  /*61a0*/  SHFL.UP P6, R14, R13, R12, R11 ;  /* 0x0400000c0d0e7389 */ /* 0x00006400000c000b */
[----:B01----:R-:W-:Y:S05]  /*61b0*/  ENDCOLLECTIVE ;  /* 0x000000000000791b */ /* 0x003fea0003800000 */
.L_x_94:
[----:B------:R-:W-:Y:S01]  /*61c0*/  HFMA2 R12, -RZ, RZ, 0, 9.5367431640625e-07 ;  /* 0x00000010ff0c7431 */ /* 0x000fe200000001ff */
[----:B------:R-:W-:-:S05]  /*61d0*/  SEL R9, R14, RZ, P4 ;  /* 0x000000ff0e097207 */ /* 0x000fca0002000000 */
[----:B------:R-:W-:-:S04]  /*61e0*/  IMAD.IADD R20, R10, 0x1, R9 ;  /* 0x000000010a147824 */ /* 0x000fc800078e0209 */
[----:B------:R-:W-:-:S07]  /*61f0*/  IMAD.MOV.U32 R13, RZ, RZ, R20 ;  /* 0x000000ffff0d7224 */ /* 0x000fce00078e0014 */
[----:B------:R-:W-:Y:S05]  /*6200*/  WARPSYNC.COLLECTIVE R15, `(.L_x_95) ;  /* 0x000000000f087348 */ /* 0x000fea0003c00000 */
[----:B------:R0:W1:Y:S02]  /*6210*/  SHFL.UP P6, R14, R13, R12, R11 ;  /* 0x0400000c0d0e7389 */ /* 0x00006400000c000b */
[----:B01----:R-:W-:Y:S05]  /*6220*/  ENDCOLLECTIVE ;  /* 0x000000000000791b */ /* 0x003fea0003800000 */
.L_x_95:
[----:B------:R-:W0:Y:S01]  /*6230*/  S2UR UR5, SR_CgaCtaId ;  /* 0x00000000000579c3 */ /* 0x000e220000008800 */
[----:B------:R-:W-:-:S07]  /*6240*/  UMOV UR4, 0x400 ;  /* 0x0000040000047882 */ /* 0x000fce0000000000 */
[----:B------:R-:W1:Y:S01]  /*6250*/  S2UR UR6, SR_SWINHI ;  /* 0x00000000000679c3 */ /* 0x000e620000002f00 */
[----:B------:R-:W-:Y:S01]  /*6260*/  IMAD.MOV.U32 R12, RZ, RZ, 0x1 ;  /* 0x00000001ff0c7424 */ /* 0x000fe200078e00ff */
[----:B------:R-:W-:Y:S01]  /*6270*/  SEL R9, R14, RZ, P5 ;  /* 0x000000ff0e097207 */ /* 0x000fe20002800000 */
[----:B0-----:R-:W-:-:S04]  /*6280*/  ULEA UR4, UR5, UR4, 0x18 ;  /* 0x0000000405047291 */ /* 0x001fc8000f8ec0ff */
[----:B------:R-:W-:-:S03]  /*6290*/  IMAD.IADD R20, R20, 0x1, R9 ;  /* 0x0000000114147824 */ /* 0x000fc600078e0209 */
[----:B------:R-:W-:Y:S01]  /*62a0*/  UMOV UR4, UR4 ;  /* 0x0000000400047c82 */ /* 0x000fe20008000000 */
[----:B-1----:R-:W-:Y:S01]  /*62b0*/  UMOV UR5, UR6 ;  /* 0x0000000600057c82 */ /* 0x002fe20008000000 */
[----:B------:R-:W-:Y:S01]  /*62c0*/  IMAD.IADD R3, R20, 0x1, -R3 ;  /* 0x0000000114037824 */ /* 0x000fe200078e0a03 */
[----:B------:R-:W-:-:S04]  /*62d0*/  ISETP.EQ.U32.AND P6, PT, RZ, UR4, PT ;  /* 0x00000004ff007c0c */ /* 0x000fc8000bfc2070 */
[----:B------:R-:W-:-:S13]  /*62e0*/  ISETP.EQ.OR.EX P0, PT, RZ, UR5, P0, P6 ;  /* 0x00000005ff007c0c */ /* 0x000fda0008702760 */
[----:B------:R-:W-:Y:S04]  /*62f0*/  @!P0 STS [R7], R20 ;  /* 0x0000001407008388 */ /* 0x000fe80000000800 */
[----:B------:R-:W0:Y:S04]  /*6300*/  LDS R6, [R2+0x4] ;  /* 0x0000040002067984 */ /* 0x000e280000000800 */
[----:B------:R1:W-:Y:S02]  /*6310*/  STS [R2], R3 ;  /* 0x0000000302007388 */ /* 0x0003e40000000800 */
[----:B01----:R-:W-:-:S07]  /*6320*/  IMAD.MOV.U32 R13, RZ, RZ, R6 ;  /* 0x000000ffff0d7224 */ /* 0x003fce00078e0006 */
[----:B------:R-:W-:Y:S05]  /*6330*/  WARPSYNC.COLLECTIVE R15, `(.L_x_96) ;  /* 0x000000000f087348 */ /* 0x000fea0003c00000 */
[----:B------:R0:W1:Y:S02]  /*6340*/  SHFL.UP P6, R14, R13, R12, R11 ;  /* 0x0400000c0d0e7389 */ /* 0x00006400000c000b */
[----:B01----:R-:W-:Y:S05]  /*6350*/  ENDCOLLECTIVE ;  /* 0x000000000000791b */ /* 0x003fea0003800000 */
.L_x_96:
[----:B------:R-:W-:Y:S01]  /*6360*/  IMAD.MOV.U32 R12, RZ, RZ, 0x2 ;  /* 0x00000002ff0c7424 */ /* 0x000fe200078e00ff */
[----:B------:R-:W-:-:S05]  /*6370*/  SEL R9, R14, RZ, P1 ;  /* 0x000000ff0e097207 */ /* 0x000fca0000800000 */
[----:B------:R-:W-:-:S04]  /*6380*/  IMAD.IADD R9, R9, 0x1, R6 ;  /* 0x0000000109097824 */ /* 0x000fc800078e0206 */
[----:B------:R-:W-:-:S07]  /*6390*/  IMAD.MOV.U32 R13, RZ, RZ, R9 ;  /* 0x000000ffff0d7224 */ /* 0x000fce00078e0009 */
[----:B------:R-:W-:Y:S05]  /*63a0*/  WARPSYNC.COLLECTIVE R15, `(.L_x_97) ;  /* 0x000000000f087348 */ /* 0x000fea0003c00000 */
[----:B------:R0:W1:Y:S02]  /*63b0*/  SHFL.UP P6, R14, R13, R12, R11 ;  /* 0x0400000c0d0e7389 */ /* 0x00006400000c000b */
[----:B01----:R-:W-:Y:S05]  /*63c0*/  ENDCOLLECTIVE ;  /* 0x000000000000791b */ /* 0x003fea0003800000 */
.L_x_97:
[----:B------:R-:W-:Y:S01]  /*63d0*/  IMAD.MOV.U32 R12, RZ, RZ, 0x4 ;  /* 0x00000004ff0c7424 */ /* 0x000fe200078e00ff */
[----:B------:R-:W-:-:S05]  /*63e0*/  SEL R10, R14, RZ, P2 ;  /* 0x000000ff0e0a7207 */ /* 0x000fca0001000000 */
[----:B------:R-:W-:-:S04]  /*63f0*/  IMAD.IADD R10, R9, 0x1, R10 ;  /* 0x00000001090a7824 */ /* 0x000fc800078e020a */
[----:B------:R-:W-:-:S07]  /*6400*/  IMAD.MOV.U32 R13, RZ, RZ, R10 ;  /* 0x000000ffff0d7224 */ /* 0x000fce00078e000a */
[----:B------:R-:W-:Y:S05]  /*6410*/  WARPSYNC.COLLECTIVE R15, `(.L_x_98) ;  /* 0x000000000f087348 */ /* 0x000fea0003c00000 */
[----:B------:R0:W1:Y:S02]  /*6420*/  SHFL.UP P6, R14, R13, R12, R11 ;  /* 0x0400000c0d0e7389 */ /* 0x00006400000c000b */
[----:B01----:R-:W-:Y:S05]  /*6430*/  ENDCOLLECTIVE ;  /* 0x000000000000791b */ /* 0x003fea0003800000 */
.L_x_98:
[----:B------:R-:W-:Y:S01]  /*6440*/  IMAD.MOV.U32 R12, RZ, RZ, 0x8 ;  /* 0x00000008ff0c7424 */ /* 0x000fe200078e00ff */
[----:B------:R-:W-:-:S05]  /*6450*/  SEL R3, R14, RZ, P3 ;  /* 0x000000ff0e037207 */ /* 0x000fca0001800000 */
[----:B------:R-:W-:-:S04]  /*6460*/  IMAD.IADD R20, R10, 0x1, R3 ;  /* 0x000000010a147824 */ /* 0x000fc800078e0203 */
[----:B------:R-:W-:-:S07]  /*6470*/  IMAD.MOV.U32 R13, RZ, RZ, R20 ;  /* 0x000000ffff0d7224 */ /* 0x000fce00078e0014 */
[----:B------:R-:W-:Y:S05]  /*6480*/  WARPSYNC.COLLECTIVE R15, `(.L_x_99) ;  /* 0x000000000f087348 */ /* 0x000fea0003c00000 */
[----:B------:R0:W1:Y:S02]  /*6490*/  SHFL.UP P6, R14, R13, R12, R11 ;  /* 0x0400000c0d0e7389 */ /* 0x00006400000c000b */
[----:B01----:R-:W-:Y:S05]  /*64a0*/  ENDCOLLECTIVE ;  /* 0x000000000000791b */ /* 0x003fea0003800000 */
.L_x_99:
[----:B------:R-:W-:Y:S01]  /*64b0*/  IMAD.MOV.U32 R12, RZ, RZ, 0x10 ;  /* 0x00000010ff0c7424 */ /* 0x000fe200078e00ff */
[----:B------:R-:W-:-:S05]  /*64c0*/  SEL R7, R14, RZ, P4 ;  /* 0x000000ff0e077207 */ /* 0x000fca0002000000 */
[----:B------:R-:W-:-:S04]  /*64d0*/  IMAD.IADD R7, R20, 0x1, R7 ;  /* 0x0000000114077824 */ /* 0x000fc800078e0207 */
[----:B------:R-:W-:-:S07]  /*64e0*/  IMAD.MOV.U32 R13, RZ, RZ, R7 ;  /* 0x000000ffff0d7224 */ /* 0x000fce00078e0007 */
[----:B------:R-:W-:Y:S05]  /*64f0*/  WARPSYNC.COLLECTIVE R15, `(.L_x_100) ;  /* 0x000000000f087348 */ /* 0x000fea0003c00000 */
[----:B------:R0:W1:Y:S02]  /*6500*/  SHFL.UP P6, R14, R13, R12, R11 ;  /* 0x0400000c0d0e7389 */ /* 0x00006400000c000b */
[----:B01----:R-:W-:Y:S05]  /*6510*/  ENDCOLLECTIVE ;  /* 0x000000000000791b */ /* 0x003fea0003800000 */
.L_x_100:
[----:B------:R-:W-:Y:S01]  /*6520*/  IMAD.MOV.U32 R12, RZ, RZ, 0x1 ;  /* 0x00000001ff0c7424 */ /* 0x000fe200078e00ff */
[----:B------:R-:W-:-:S05]  /*6530*/  SEL R14, R14, RZ, P5 ;  /* 0x000000ff0e0e7207 */ /* 0x000fca0002800000 */
[----:B------:R-:W-:-:S04]  /*6540*/  IMAD.IADD R7, R7, 0x1, R14 ;  /* 0x0000000107077824 */ /* 0x000fc800078e020e */
[----:B------:R-:W-:Y:S01]  /*6550*/  IMAD.IADD R21, R7, 0x1, -R6 ;  /* 0x0000000107157824 */ /* 0x000fe200078e0a06 */
[----:B------:R-:W-:Y:S04]  /*6560*/  @!P0 STS [R0], R7 ;  /* 0x0000000700008388 */ /* 0x000fe80000000800 */
[----:B------:R-:W0:Y:S04]  /*6570*/  LDS R3, [R2+0x8] ;  /* 0x0000080002037984 */ /* 0x000e280000000800 */
[----:B------:R1:W-:Y:S02]  /*6580*/  STS [R2+0x4], R21 ;  /* 0x0000041502007388 */ /* 0x0003e40000000800 */
[----:B01----:R-:W-:-:S07]  /*6590*/  IMAD.MOV.U32 R13, RZ, RZ, R3 ;  /* 0x000000ffff0d7224 */ /* 0x003fce00078e0003 */
[----:B------:R-:W-:Y:S05]  /*65a0*/  WARPSYNC.COLLECTIVE R15, `(.L_x_101) ;  /* 0x000000000f087348 */ /* 0x000fea0003c00000 */
[----:B------:R0:W1:Y:S02]  /*65b0*/  SHFL.UP P6, R14, R13, R12, R11 ;  /* 0x0400000c0d0e7389 */ /* 0x00006400000c000b */
[----:B01----:R-:W-:Y:S05]  /*65c0*/  ENDCOLLECTIVE ;  /* 0x000000000000791b */ /* 0x003fea0003800000 */
.L_x_101:
[----:B------:R-:W-:Y:S01]  /*65d0*/  IMAD.MOV.U32 R12, RZ, RZ, 0x2 ;  /* 0x00000002ff0c7424 */ /* 0x000fe200078e00ff */
[----:B------:R-:W-:-:S05]  /*65e0*/  SEL R14, R14, RZ, P1 ;  /* 0x000000ff0e0e7207 */ /* 0x000fca0000800000 */
[----:B------:R-:W-:-:S04]  /*65f0*/  IMAD.IADD R9, R14, 0x1, R3 ;  /* 0x000000010e097824 */ /* 0x000fc800078e0203 */
[----:B------:R-:W-:-:S07]  /*6600*/  IMAD.MOV.U32 R13, RZ, RZ, R9 ;  /* 0x000000ffff0d7224 */ /* 0x000fce00078e0009 */
[----:B------:R-:W-:Y:S05]  /*6610*/  WARPSYNC.COLLECTIVE R15, `(.L_x_102) ;  /* 0x000000000f087348 */ /* 0x000fea0003c00000 */
[----:B------:R0:W1:Y:S02]  /*6620*/  SHFL.UP P6, R14, R13, R12, R11 ;  /* 0x0400000c0d0e7389 */ /* 0x00006400000c000b */
[----:B01----:R-:W-:Y:S05]  /*6630*/  ENDCOLLECTIVE ;  /* 0x000000000000791b */ /* 0x003fea0003800000 */
.L_x_102:
[----:B------:R-:W-:Y:S01]  /*6640*/  IMAD.MOV.U32 R12, RZ, RZ, 0x4 ;  /* 0x00000004ff0c7424 */ /* 0x000fe200078e00ff */
[----:B------:R-:W-:-:S05]  /*6650*/  SEL R14, R14, RZ, P2 ;  /* 0x000000ff0e0e7207 */ /* 0x000fca0001000000 */
[----:B------:R-:W-:-:S04]  /*6660*/  IMAD.IADD R7, R9, 0x1, R14 ;  /* 0x0000000109077824 */ /* 0x000fc800078e020e */
[----:B------:R-:W-:-:S07]  /*6670*/  IMAD.MOV.U32 R13, RZ, RZ, R7 ;  /* 0x000000ffff0d7224 */ /* 0x000fce00078e0007 */
[----:B------:R-:W-:Y:S05]  /*6680*/  WARPSYNC.COLLECTIVE R15, `(.L_x_103) ;  /* 0x000000000f087348 */ /* 0x000fea0003c00000 */
[----:B------:R0:W1:Y:S02]  /*6690*/  SHFL.UP P6, R14, R13, R12, R11 ;  /* 0x0400000c0d0e7389 */ /* 0x00006400000c000b */
[----:B01----:R-:W-:Y:S05]  /*66a0*/  ENDCOLLECTIVE ;  /* 0x000000000000791b */ /* 0x003fea0003800000 */
.L_x_103:
[----:B------:R-:W-:Y:S01]  /*66b0*/  IMAD.MOV.U32 R12, RZ, RZ, 0x8 ;  /* 0x00000008ff0c7424 */ /* 0x000fe200078e00ff */
[----:B------:R-:W-:-:S05]  /*66c0*/  SEL R10, R14, RZ, P3 ;  /* 0x000000ff0e0a7207 */ /* 0x000fca0001800000 */
[----:B------:R-:W-:-:S04]  /*66d0*/  IMAD.IADD R10, R7, 0x1, R10 ;  /* 0x00000001070a7824 */ /* 0x000fc800078e020a */
[----:B------:R-:W-:-:S07]  /*66e0*/  IMAD.MOV.U32 R13, RZ, RZ, R10 ;  /* 0x000000ffff0d7224 */ /* 0x000fce00078e000a */
[----:B------:R-:W-:Y:S05]  /*66f0*/  WARPSYNC.COLLECTIVE R15, `(.L_x_104) ;  /* 0x000000000f087348 */ /* 0x000fea0003c00000 */
[----:B------:R0:W1:Y:S02]  /*6700*/  SHFL.UP P6, R14, R13, R12, R11 ;  /* 0x0400000c0d0e7389 */ /* 0x00006400000c000b */
[----:B01----:R-:W-:Y:S05]  /*6710*/  ENDCOLLECTIVE ;  /* 0x000000000000791b */ /* 0x003fea0003800000 */
.L_x_104:
[----:B------:R-:W-:Y:S01]  /*6720*/  IMAD.MOV.U32 R12, RZ, RZ, 0x10 ;  /* 0x00000010ff0c7424 */ /* 0x000fe200078e00ff */
[----:B------:R-:W-:-:S05]  /*6730*/  SEL R7, R14, RZ, P4 ;  /* 0x000000ff0e077207 */ /* 0x000fca0002000000 */
[----:B------:R-:W-:-:S04]  /*6740*/  IMAD.IADD R20, R10, 0x1, R7 ;  /* 0x000000010a147824 */ /* 0x000fc800078e0207 */
[----:B------:R-:W-:-:S07]  /*6750*/  IMAD.MOV.U32 R13, RZ, RZ, R20 ;  /* 0x000000ffff0d7224 */ /* 0x000fce00078e0014 */
[----:B------:R-:W-:Y:S05]  /*6760*/  WARPSYNC.COLLECTIVE R15, `(.L_x_105) ;  /* 0x000000000f087348 */ /* 0x000fea0003c00000 */
[----:B------:R0:W1:Y:S02]  /*6770*/  SHFL.UP P6, R14, R13, R12, R11 ;  /* 0x0400000c0d0e7389 */ /* 0x00006400000c000b */
[----:B01----:R-:W-:Y:S05]  /*6780*/  ENDCOLLECTIVE ;  /* 0x000000000000791b */ /* 0x003fea0003800000 */
.L_x_105:
[----:B------:R-:W-:Y:S01]  /*6790*/  IMAD.MOV.U32 R12, RZ, RZ, 0x1 ;  /* 0x00000001ff0c7424 */ /* 0x000fe200078e00ff */
[----:B------:R-:W-:-:S05]  /*67a0*/  SEL R7, R14, RZ, P5 ;  /* 0x000000ff0e077207 */ /* 0x000fca0002800000 */
[----:B------:R-:W-:-:S05]  /*67b0*/  IMAD.IADD R20, R20, 0x1, R7 ;  /* 0x0000000114147824 */ /* 0x000fca00078e0207 */
[----:B------:R-:W-:Y:S01]  /*67c0*/  @!P0 STS [R8], R20 ;  /* 0x0000001408008388 */ /* 0x000fe20000000800 */
[----:B------:R-:W-:-:S03]  /*67d0*/  IADD3 R3, PT, PT, R20, -R3, RZ ;  /* 0x8000000314037210 */ /* 0x000fc60007ffe0ff */
[----:B------:R-:W0:Y:S04]  /*67e0*/  LDS R6, [R2+0xc] ;  /* 0x00000c0002067984 */ /* 0x000e280000000800 */
[----:B------:R1:W-:Y:S02]  /*67f0*/  STS [R2+0x8], R3 ;  /* 0x0000080302007388 */ /* 0x0003e40000000800 */
[----:B01----:R-:W-:-:S07]  /*6800*/  IMAD.MOV.U32 R13, RZ, RZ, R6 ;  /* 0x000000ffff0d7224 */ /* 0x003fce00078e0006 */
[----:B------:R-:W-:Y:S05]  /*6810*/  WARPSYNC.COLLECTIVE R15, `(.L_x_106) ;  /* 0x000000000f087348 */ /* 0x000fea0003c00000 */
[----:B------:R0:W1:Y:S02]  /*6820*/  SHFL.UP P6, R14, R13, R12, R11 ;  /* 0x0400000c0d0e7389 */ /* 0x00006400000c000b */
[----:B01----:R-:W-:Y:S05]  /*6830*/  ENDCOLLECTIVE ;  /* 0x000000000000791b */ /* 0x003fea0003800000 */
.L_x_106:
[----:B------:R-:W-:Y:S01]  /*6840*/  IMAD.MOV.U32 R12, RZ, RZ, 0x2 ;  /* 0x00000002ff0c7424 */ /* 0x000fe200078e00ff */
[----:B------:R-:W-:-:S05]  /*6850*/  SEL R7, R14, RZ, P1 ;  /* 0x000000ff0e077207 */ /* 0x000fca0000800000 */
[----:B------:R-:W-:-:S04]  /*6860*/  IMAD.IADD R7, R7, 0x1, R6 ;  /* 0x0000000107077824 */ /* 0x000fc800078e0206 */
[----:B------:R-:W-:-:S07]  /*6870*/  IMAD.MOV.U32 R13, RZ, RZ, R7 ;  /* 0x000000ffff0d7224 */ /* 0x000fce00078e0007 */
[----:B------:R-:W-:Y:S05]  /*6880*/  WARPSYNC.COLLECTIVE R15, `(.L_x_107) ;  /* 0x000000000f087348 */ /* 0x000fea0003c00000 */
[----:B------:R0:W1:Y:S02]  /*6890*/  SHFL.UP P6, R14, R13, R12, R11 ;  /* 0x0400000c0d0e7389 */ /* 0x00006400000c000b */
[----:B01----:R-:W-:Y:S05]  /*68a0*/  ENDCOLLECTIVE ;  /* 0x000000000000791b */ /* 0x003fea0003800000 */
.L_x_107:
[----:B------:R-:W-:Y:S01]  /*68b0*/  IMAD.MOV.U32 R12, RZ, RZ, 0x4 ;  /* 0x00000004ff0c7424 */ /* 0x000fe200078e00ff */
[----:B------:R-:W-:-:S05]  /*68c0*/  SEL R14, R14, RZ, P2 ;  /* 0x000000ff0e0e7207 */ /* 0x000fca0001000000 */
[----:B------:R-:W-:-:S04]  /*68d0*/  IMAD.IADD R9, R7, 0x1, R14 ;  /* 0x0000000107097824 */ /* 0x000fc800078e020e */
[----:B------:R-:W-:-:S07]  /*68e0*/  IMAD.MOV.U32 R13, RZ, RZ, R9 ;  /* 0x000000ffff0d7224 */ /* 0x000fce00078e0009 */
[----:B------:R-:W-:Y:S05]  /*68f0*/  WARPSYNC.COLLECTIVE R15, `(.L_x_108) ;  /* 0x000000000f087348 */ /* 0x000fea0003c00000 */
[----:B------:R0:W1:Y:S02]  /*6900*/  SHFL.UP P6, R14, R13, R12, R11 ;  /* 0x0400000c0d0e7389 */ /* 0x00006400000c000b */
[----:B01----:R-:W-:Y:S05]  /*6910*/  ENDCOLLECTIVE ;  /* 0x000000000000791b */ /* 0x003fea0003800000 */
.L_x_108:
[----:B------:R-:W-:Y:S01]  /*6920*/  IMAD.MOV.U32 R12, RZ, RZ, 0x8 ;  /* 0x00000008ff0c7424 */ /* 0x000fe200078e00ff */
[----:B------:R-:W-:-:S05]  /*6930*/  SEL R10, R14, RZ, P3 ;  /* 0x000000ff0e0a7207 */ /* 0x000fca0001800000 */
[----:B------:R-:W-:-:S04]  /*6940*/  IMAD.IADD R10, R9, 0x1, R10 ;  /* 0x00000001090a7824 */ /* 0x000fc800078e020a */
[----:B------:R-:W-:-:S07]  /*6950*/  IMAD.MOV.U32 R13, RZ, RZ, R10 ;  /* 0x000000ffff0d7224 */ /* 0x000fce00078e000a */
[----:B------:R-:W-:Y:S05]  /*6960*/  WARPSYNC.COLLECTIVE R15, `(.L_x_109) ;  /* 0x000000000f087348 */ /* 0x000fea0003c00000 */
[----:B------:R0:W1:Y:S02]  /*6970*/  SHFL.UP P6, R14, R13, R12, R11 ;  /* 0x0400000c0d0e7389 */ /* 0x00006400000c000b */
[----:B01----:R-:W-:Y:S05]  /*6980*/  ENDCOLLECTIVE ;  /* 0x000000000000791b */ /* 0x003fea0003800000 */
.L_x_109:
[----:B------:R-:W-:Y:S01]  /*6990*/  IMAD.MOV.U32 R12, RZ, RZ, 0x10 ;  /* 0x00000010ff0c7424 */ /* 0x000fe200078e00ff */
[----:B------:R-:W-:-:S05]  /*69a0*/  SEL R3, R14, RZ, P4 ;  /* 0x000000ff0e037207 */ /* 0x000fca0002000000 */
[----:B------:R-:W-:-:S04]  /*69b0*/  IMAD.IADD R3, R10, 0x1, R3 ;  /* 0x000000010a037824 */ /* 0x000fc800078e0203 */
[----:B------:R-:W-:-:S07]  /*69c0*/  IMAD.MOV.U32 R13, RZ, RZ, R3 ;  /* 0x000000ffff0d7224 */ /* 0x000fce00078e0003 */
[----:B------:R-:W-:Y:S05]  /*69d0*/  WARPSYNC.COLLECTIVE R15, `(.L_x_110) ;  /* 0x000000000f087348 */ /* 0x000fea0003c00000 */
[----:B------:R0:W1:Y:S02]  /*69e0*/  SHFL.UP P6, R14, R13, R12, R11 ;  /* 0x0400000c0d0e7389 */ /* 0x00006400000c000b */
[----:B01----:R-:W-:Y:S05]  /*69f0*/  ENDCOLLECTIVE ;  /* 0x000000000000791b */ /* 0x003fea0003800000 */
.L_x_110:
[----:B------:R-:W-:Y:S05]  /*6a00*/  BRA `(.L_x_111) ;  /* 0xffffffc800747947 */ /* 0x000fea000383ffff */
.L_x_32:
[----:B------:R-:W-:Y:S01]  /*6a10*/  BSSY B0, `(.L_x_112) ;  /* 0x0000008000007945 */ /* 0x000fe20003800000 */
[----:B---3--:R-:W-:Y:S02]  /*6a20*/  IMAD.MOV.U32 R13, RZ, RZ, R2 ;  /* 0x000000ffff0d7224 */ /* 0x008fe400078e0002 */
[----:B------:R-:W-:Y:S02]  /*6a30*/  IMAD.MOV.U32 R12, RZ, RZ, 0x1 ;  /* 0x00000001ff0c7424 */ /* 0x000fe400078e00ff */
[----:B------:R-:W-:Y:S02]  /*6a40*/  IMAD.MOV.U32 R11, RZ, RZ, RZ ;  /* 0x000000ffff0b7224 */ /* 0x000fe400078e00ff */
[----:B------:R-:W-:-:S07]  /*6a50*/  IMAD.MOV.U32 R15, RZ, RZ, -0x1 ;  /* 0xffffffffff0f7424 */ /* 0x000fce00078e00ff */
[----:B012---:R-:W-:Y:S05]  /*6a60*/  WARPSYNC.COLLECTIVE R15, `(.L_x_113) ;  /* 0x000000000f087348 */ /* 0x007fea0003c00000 */
[----:B------:R3:W4:Y:S02]  /*6a70*/  SHFL.UP P6, R14, R13, R12, R11 ;  /* 0x0400000c0d0e7389 */ /* 0x00072400000c000b */
[----:B01234-:R-:W-:Y:S05]  /*6a80*/  ENDCOLLECTIVE ;  /* 0x000000000000791b */ /* 0x01ffea0003800000 */
.L_x_113:
[----:B------:R-:W-:Y:S05]  /*6a90*/  BSYNC B0 ;  /* 0x0000000000007941 */ /* 0x000fea0003800000 */
.L_x_112:
        /* <DEDUP_REMOVED lines=8> */
.L_x_114:
[----:B------:R-:W-:Y:S05]  /*6b20*/  BRA `(.L_x_115) ;  /* 0xffffffc8007c7947 */ /* 0x000fea000383ffff */
.L_x_33:
[----:B------:R-:W-:Y:S01]  /*6b30*/  BSSY B0, `(.L_x_116) ;  /* 0x0000007000007945 */ /* 0x000fe20003800000 */
[----:B------:R-:W-:Y:S02]  /*6b40*/  IMAD.MOV.U32 R12, RZ, RZ, 0x4 ;  /* 0x00000004ff0c7424 */ /* 0x000fe400078e00ff */
[----:B------:R-:W-:Y:S02]  /*6b50*/  IMAD.MOV.U32 R11, RZ, RZ, RZ ;  /* 0x000000ffff0b7224 */ /* 0x000fe400078e00ff */
[----:B------:R-:W-:-:S07]  /*6b60*/  IMAD.MOV.U32 R15, RZ, RZ, -0x1 ;  /* 0xffffffffff0f7424 */ /* 0x000fce00078e00ff */
[----:B012---:R-:W-:Y:S05]  /*6b70*/  WARPSYNC.COLLECTIVE R15, `(.L_x_117) ;  /* 0x000000000f087348 */ /* 0x007fea0003c00000 */
[----:B------:R3:W4:Y:S02]  /*6b80*/  SHFL.UP P6, R14, R13, R12, R11 ;  /* 0x0400000c0d0e7389 */ /* 0x00072400000c000b */
[----:B01234-:R-:W-:Y:S05]  /*6b90*/  ENDCOLLECTIVE ;  /* 0x000000000000791b */ /* 0x01ffea0003800000 */
.L_x_117:
[----:B------:R-:W-:Y:S05]  /*6ba0*/  BSYNC B0 ;  /* 0x0000000000007941 */ /* 0x000fea0003800000 */
.L_x_116:
[----:B------:R-:W-:Y:S05]  /*6bb0*/  BRA `(.L_x_118) ;  /* 0xffffffc800687947 */ /* 0x000fea000383ffff */
.L_x_34:
[----:B------:R-:W-:Y:S01]  /*6bc0*/  BSSY B0, `(.L_x_119) ;  /* 0x0000007000007945 */ /* 0x000fe20003800000 */
[----:B------:R-:W-:Y:S02]  /*6bd0*/  IMAD.MOV.U32 R12, RZ, RZ, 0x8 ;  /* 0x00000008ff0c7424 */ /* 0x000fe400078e00ff */
[----:B------:R-:W-:Y:S02]  /*6be0*/  IMAD.MOV.U32 R11, RZ, RZ, RZ ;  /* 0x000000ffff0b7224 */ /* 0x000fe400078e00ff */
[----:B------:R-:W-:-:S07]  /*6bf0*/  IMAD.MOV.U32 R15, RZ, RZ, -0x1 ;  /* 0xffffffffff0f7424 */ /* 0x000fce00078e00ff */
[----:B012---:R-:W-:Y:S05]  /*6c00*/  WARPSYNC.COLLECTIVE R15, `(.L_x_120) ;  /* 0x000000000f087348 */ /* 0x007fea0003c00000 */
[----:B------:R3:W4:Y:S02]  /*6c10*/  SHFL.UP P6, R14, R13, R12, R11 ;  /* 0x0400000c0d0e7389 */ /* 0x00072400000c000b */
[----:B01234-:R-:W-:Y:S05]  /*6c20*/  ENDCOLLECTIVE ;  /* 0x000000000000791b */ /* 0x01ffea0003800000 */
.L_x_120:
[----:B------:R-:W-:Y:S05]  /*6c30*/  BSYNC B0 ;  /* 0x0000000000007941 */ /* 0x000fea0003800000 */
.L_x_119:
        /* <DEDUP_REMOVED lines=8> */
.L_x_121:
[----:B------:R-:W-:Y:S05]  /*6cc0*/  BRA `(.L_x_122) ;  /* 0xffffffc8003c7947 */ /* 0x000fea000383ffff */
.L_x_123:
[----:B------:R-:W-:-:S00]  /*6cd0*/  BRA `(.L_x_123) ;  /* 0xfffffffc00fc7947 */ /* 0x000fc0000383ffff */
[----:B------:R-:W-:-:S00]  /*6ce0*/  NOP ;  /* 0x0000000000007918 */ /* 0x000fc00000000000 */
        /* <DEDUP_REMOVED lines=9> */
.L_x_124:


//--------------------- .nv.shared._Z5maxesPPjS0_S0_jjj --------------------------
	.section	.nv.shared._Z5maxesPPjS0_S0_jjj,"aw",@nobits
	.sectionflags	@""
	.align	16
	.zero		1024


//--------------------- .nv.shared.reserved.0     --------------------------
	.section	.nv.shared.reserved.0,"aw",@nobits
	.weak		__nv_reservedSMEM_offset_0_alias
	.size		__nv_reservedSMEM_offset_0_alias, 0, 64
	.other		__nv_reservedSMEM_offset_0_alias,@"STO_CUDA_RESERVED_SHARED STV_DEFAULT"
__nv_reservedSMEM_offset_0_alias:
	.zero		0
	.zero		64


//--------------------- .nv.constant0._Z5maxesPPjS0_S0_jjj --------------------------
	.section	.nv.constant0._Z5maxesPPjS0_S0_jjj,"a",@progbits
	.sectionflags	@""
	.align	4
.nv.constant0._Z5maxesPPjS0_S0_jjj:
	.zero		932


//--------------------- SYMBOLS --------------------------

	.type		.nv.reservedSmem.offset0,@object
	.size		.nv.reservedSmem.offset0,0x4
	.type		.nv.reservedSmem.cap,@object
	.size		.nv.reservedSmem.cap,0x4
	.type		malloc,@function
	.type		free,@function
